	.target	sm_100a

	.elftype	@"ET_EXEC"


//--------------------- .note.nv.tkinfo           --------------------------
	.section	.note.nv.tkinfo,"",@"SHT_NOTE"
	.sectionflags	@"SHF_NOTE_NV_TKINFO"
	.tkinfo
        /*0018*/ 	.word	0x00000002
        /*0030*/ 	.string	""
        /*0030*/ 	.string	"ptxas"
        /*0030*/ 	.string	"Cuda compilation tools, release 13.0, V13.0.88"
        /*0030*/ 	.string	"Build cuda_13.0.r13.0/compiler.36424714_0"
        /*0030*/ 	.string	"-arch sm_100a -m 64 "



//--------------------- .note.nv.cuinfo           --------------------------
	.section	.note.nv.cuinfo,"",@"SHT_NOTE"
	.sectionflags	@"SHF_NOTE_NV_CUINFO"
        /*0018*/ 	.short	0x0002
        /*001a*/ 	.short	0x0064
        /*001c*/ 	.short	0x0082
	.zero		2


//--------------------- .nv.info                  --------------------------
	.section	.nv.info,"",@"SHT_CUDA_INFO"
	.align	4


	//----- nvinfo : EIATTR_REGCOUNT
	.align		4
        /*0000*/ 	.byte	0x04, 0x2f
        /*0002*/ 	.short	(.L_19 - .L_18)
	.align		4
.L_18:
        /*0004*/ 	.word	index@(_ZN7cutlass13device_kernelINS_4conv6kernel13ConvUniversalINS1_16ConvProblemShapeILNS1_8OperatorE1ELi3EEENS1_10collective14CollectiveConvINS1_47MainloopSm100TmaUmmaWarpSpecializedImplicitGemmILS5_1ELi17ELi3ELi1ELi2EN4cute5tupleIJNSA_1CILi2EEENSC_ILi1EEESE_EEEEENSB_IJNSC_ILi64EEENSC_ILi128EEENSB_IJNSC_ILi32EEEEEEEEENS_6half_tESM_NSA_8TiledMMAINSA_8MMA_AtomIJNSA_20SM100_MMA_F16BF16_SSISM_SM_fLi64ELi128ELNSA_4UMMA5MajorE0ELSR_1ELNSQ_7ScaleInE0ELSS_0EEEEEENSA_6LayoutINSB_IJSE_SE_SE_EEENSB_IJNSC_ILi0EEESX_SX_EEEEENSB_IJNSA_10UnderscoreES10_S10_EEEEENS7_6detail27Sm100ImplicitGemmTileTraitsINSA_20SM90_TMA_LOAD_IM2COLENSA_14ComposedLayoutINSA_7SwizzleILi2ELi4ELi3EEENSA_18smem_ptr_flag_bitsILi16EEENSV_INSB_IJNSC_ILi8EEESJ_EEENSB_IJSJ_SE_EEEEEEEvEENS14_INSA_23SM90_TMA_LOAD_MULTICASTENS16_INS17_ILi3ELi4ELi3EEES1A_NSV_INSB_IJSH_S1B_EEENSB_IJSE_SH_EEEEEEEvEEEENS_8epilogue10collective18CollectiveEpilogueINS1P_23Sm100TmaWarpSpecializedILi4ELi2ELi16ELb1ELb0EEEJSL_NSB_IJNSV_ISH_SE_EENSV_ISJ_SE_EEEEESM_NSB_IJNSB_IJllllEEESE_SX_EEESM_S1Y_NS1P_6fusion15FusionCallbacksIS1T_NS1Z_17LinearCombinationISM_fSM_fLNS_15FloatRoundStyleE2EEESL_S1W_JEEENSA_5SM1004TMEM4LOAD26SM100_TMEM_LOAD_16dp256b4xES15_S1F_NSA_17SM75_U32x4_LDSM_NENSA_21SM90_TMA_STORE_IM2COLES1F_NSA_17SM90_U32x4_STSM_NENSA_39AutoVectorizingCopyWithAssumedAlignmentILi128EEEEEEvvEEEEvNT_6ParamsE)
        /*0008*/ 	.word	0x0000004e


	//----- nvinfo : EIATTR_FRAME_SIZE
	.align		4
.L_19:
        /*000c*/ 	.byte	0x04, 0x11
        /*000e*/ 	.short	(.L_21 - .L_20)
	.align		4
.L_20:
        /*0010*/ 	.word	index@($__internal_2_$__cuda_sm10x_tcgen05_guardrail_trap_unallocated_columns_being_dealloced)
        /*0014*/ 	.word	0x00000008


	//----- nvinfo : EIATTR_FRAME_SIZE
	.align		4
.L_21:
        /*0018*/ 	.byte	0x04, 0x11
        /*001a*/ 	.short	(.L_23 - .L_22)
	.align		4
.L_22:
        /*001c*/ 	.word	index@($__internal_1_$__cuda_sm10x_tcgen05_guardrail_trap_phase_invalid_during_alloc)
        /*0020*/ 	.word	0x00000008


	//----- nvinfo : EIATTR_FRAME_SIZE
	.align		4
.L_23:
        /*0024*/ 	.byte	0x04, 0x11
        /*0026*/ 	.short	(.L_25 - .L_24)
	.align		4
.L_24:
        /*0028*/ 	.word	index@($__internal_0_$__cuda_sm10x_tcgen05_guardrail_trap_col_being_dealloced_not_returned_by_alloc)
        /*002c*/ 	.word	0x00000008


	//----- nvinfo : EIATTR_FRAME_SIZE
	.align		4
.L_25:
        /*0030*/ 	.byte	0x04, 0x11
        /*0032*/ 	.short	(.L_27 - .L_26)
	.align		4
.L_26:
        /*0034*/ 	.word	index@(_ZN7cutlass13device_kernelINS_4conv6kernel13ConvUniversalINS1_16ConvProblemShapeILNS1_8OperatorE1ELi3EEENS1_10collective14CollectiveConvINS1_47MainloopSm100TmaUmmaWarpSpecializedImplicitGemmILS5_1ELi17ELi3ELi1ELi2EN4cute5tupleIJNSA_1CILi2EEENSC_ILi1EEESE_EEEEENSB_IJNSC_ILi64EEENSC_ILi128EEENSB_IJNSC_ILi32EEEEEEEEENS_6half_tESM_NSA_8TiledMMAINSA_8MMA_AtomIJNSA_20SM100_MMA_F16BF16_SSISM_SM_fLi64ELi128ELNSA_4UMMA5MajorE0ELSR_1ELNSQ_7ScaleInE0ELSS_0EEEEEENSA_6LayoutINSB_IJSE_SE_SE_EEENSB_IJNSC_ILi0EEESX_SX_EEEEENSB_IJNSA_10UnderscoreES10_S10_EEEEENS7_6detail27Sm100ImplicitGemmTileTraitsINSA_20SM90_TMA_LOAD_IM2COLENSA_14ComposedLayoutINSA_7SwizzleILi2ELi4ELi3EEENSA_18smem_ptr_flag_bitsILi16EEENSV_INSB_IJNSC_ILi8EEESJ_EEENSB_IJSJ_SE_EEEEEEEvEENS14_INSA_23SM90_TMA_LOAD_MULTICASTENS16_INS17_ILi3ELi4ELi3EEES1A_NSV_INSB_IJSH_S1B_EEENSB_IJSE_SH_EEEEEEEvEEEENS_8epilogue10collective18CollectiveEpilogueINS1P_23Sm100TmaWarpSpecializedILi4ELi2ELi16ELb1ELb0EEEJSL_NSB_IJNSV_ISH_SE_EENSV_ISJ_SE_EEEEESM_NSB_IJNSB_IJllllEEESE_SX_EEESM_S1Y_NS1P_6fusion15FusionCallbacksIS1T_NS1Z_17LinearCombinationISM_fSM_fLNS_15FloatRoundStyleE2EEESL_S1W_JEEENSA_5SM1004TMEM4LOAD26SM100_TMEM_LOAD_16dp256b4xES15_S1F_NSA_17SM75_U32x4_LDSM_NENSA_21SM90_TMA_STORE_IM2COLES1F_NSA_17SM90_U32x4_STSM_NENSA_39AutoVectorizingCopyWithAssumedAlignmentILi128EEEEEEvvEEEEvNT_6ParamsE)
        /*0038*/ 	.word	0x00000008


	//----- nvinfo : EIATTR_MIN_STACK_SIZE
	.align		4
.L_27:
        /*003c*/ 	.byte	0x04, 0x12
        /*003e*/ 	.short	(.L_29 - .L_28)
	.align		4
.L_28:
        /*0040*/ 	.word	index@(_ZN7cutlass13device_kernelINS_4conv6kernel13ConvUniversalINS1_16ConvProblemShapeILNS1_8OperatorE1ELi3EEENS1_10collective14CollectiveConvINS1_47MainloopSm100TmaUmmaWarpSpecializedImplicitGemmILS5_1ELi17ELi3ELi1ELi2EN4cute5tupleIJNSA_1CILi2EEENSC_ILi1EEESE_EEEEENSB_IJNSC_ILi64EEENSC_ILi128EEENSB_IJNSC_ILi32EEEEEEEEENS_6half_tESM_NSA_8TiledMMAINSA_8MMA_AtomIJNSA_20SM100_MMA_F16BF16_SSISM_SM_fLi64ELi128ELNSA_4UMMA5MajorE0ELSR_1ELNSQ_7ScaleInE0ELSS_0EEEEEENSA_6LayoutINSB_IJSE_SE_SE_EEENSB_IJNSC_ILi0EEESX_SX_EEEEENSB_IJNSA_10UnderscoreES10_S10_EEEEENS7_6detail27Sm100ImplicitGemmTileTraitsINSA_20SM90_TMA_LOAD_IM2COLENSA_14ComposedLayoutINSA_7SwizzleILi2ELi4ELi3EEENSA_18smem_ptr_flag_bitsILi16EEENSV_INSB_IJNSC_ILi8EEESJ_EEENSB_IJSJ_SE_EEEEEEEvEENS14_INSA_23SM90_TMA_LOAD_MULTICASTENS16_INS17_ILi3ELi4ELi3EEES1A_NSV_INSB_IJSH_S1B_EEENSB_IJSE_SH_EEEEEEEvEEEENS_8epilogue10collective18CollectiveEpilogueINS1P_23Sm100TmaWarpSpecializedILi4ELi2ELi16ELb1ELb0EEEJSL_NSB_IJNSV_ISH_SE_EENSV_ISJ_SE_EEEEESM_NSB_IJNSB_IJllllEEESE_SX_EEESM_S1Y_NS1P_6fusion15FusionCallbacksIS1T_NS1Z_17LinearCombinationISM_fSM_fLNS_15FloatRoundStyleE2EEESL_S1W_JEEENSA_5SM1004TMEM4LOAD26SM100_TMEM_LOAD_16dp256b4xES15_S1F_NSA_17SM75_U32x4_LDSM_NENSA_21SM90_TMA_STORE_IM2COLES1F_NSA_17SM90_U32x4_STSM_NENSA_39AutoVectorizingCopyWithAssumedAlignmentILi128EEEEEEvvEEEEvNT_6ParamsE)
        /*0044*/ 	.word	0x00000008
.L_29:


//--------------------- .nv.compat                --------------------------
	.section	.nv.compat,"",@"SHT_CUDA_COMPAT_INFO"
	.align	4
        /*0000*/ 	.byte	0x02, 0x09, 0x01, 0x00, 0x02, 0x02, 0x02, 0x00, 0x02, 0x05, 0x05, 0x00, 0x03, 0x07, 0x01, 0x01
        /*0010*/ 	.byte	0x02, 0x03, 0x01, 0x00, 0x02, 0x06, 0x01, 0x00, 0x04, 0x0b, 0x08, 0x00, 0x09, 0x00, 0x00, 0x00
        /*0020*/ 	.byte	0x00, 0x00, 0x00, 0x00


//--------------------- .nv.info._ZN7cutlass13device_kernelINS_4conv6kernel13ConvUniversalINS1_16ConvProblemShapeILNS1_8OperatorE1ELi3EEENS1_10collective14CollectiveConvINS1_47MainloopSm100TmaUmmaWarpSpecializedImplicitGemmILS5_1ELi17ELi3ELi1ELi2EN4cute5tupleIJNSA_1CILi2EEENSC_ILi1EEESE_EEEEENSB_IJNSC_ILi64EEENSC_ILi128EEENSB_IJNSC_ILi32EEEEEEEEENS_6half_tESM_NSA_8TiledMMAINSA_8MMA_AtomIJNSA_20SM100_MMA_F16BF16_SSISM_SM_fLi64ELi128ELNSA_4UMMA5MajorE0ELSR_1ELNSQ_7ScaleInE0ELSS_0EEEEEENSA_6LayoutINSB_IJSE_SE_SE_EEENSB_IJNSC_ILi0EEESX_SX_EEEEENSB_IJNSA_10UnderscoreES10_S10_EEEEENS7_6detail27Sm100ImplicitGemmTileTraitsINSA_20SM90_TMA_LOAD_IM2COLENSA_14ComposedLayoutINSA_7SwizzleILi2ELi4ELi3EEENSA_18smem_ptr_flag_bitsILi16EEENSV_INSB_IJNSC_ILi8EEESJ_EEENSB_IJSJ_SE_EEEEEEEvEENS14_INSA_23SM90_TMA_LOAD_MULTICASTENS16_INS17_ILi3ELi4ELi3EEES1A_NSV_INSB_IJSH_S1B_EEENSB_IJSE_SH_EEEEEEEvEEEENS_8epilogue10collective18CollectiveEpilogueINS1P_23Sm100TmaWarpSpecializedILi4ELi2ELi16ELb1ELb0EEEJSL_NSB_IJNSV_ISH_SE_EENSV_ISJ_SE_EEEEESM_NSB_IJNSB_IJllllEEESE_SX_EEESM_S1Y_NS1P_6fusion15FusionCallbacksIS1T_NS1Z_17LinearCombinationISM_fSM_fLNS_15FloatRoundStyleE2EEESL_S1W_JEEENSA_5SM1004TMEM4LOAD26SM100_TMEM_LOAD_16dp256b4xES15_S1F_NSA_17SM75_U32x4_LDSM_NENSA_21SM90_TMA_STORE_IM2COLES1F_NSA_17SM90_U32x4_STSM_NENSA_39AutoVectorizingCopyWithAssumedAlignmentILi128EEEEEEvvEEEEvNT_6ParamsE --------------------------
	.section	.nv.info._ZN7cutlass13device_kernelINS_4conv6kernel13ConvUniversalINS1_16ConvProblemShapeILNS1_8OperatorE1ELi3EEENS1_10collective14CollectiveConvINS1_47MainloopSm100TmaUmmaWarpSpecializedImplicitGemmILS5_1ELi17ELi3ELi1ELi2EN4cute5tupleIJNSA_1CILi2EEENSC_ILi1EEESE_EEEEENSB_IJNSC_ILi64EEENSC_ILi128EEENSB_IJNSC_ILi32EEEEEEEEENS_6half_tESM_NSA_8TiledMMAINSA_8MMA_AtomIJNSA_20SM100_MMA_F16BF16_SSISM_SM_fLi64ELi128ELNSA_4UMMA5MajorE0ELSR_1ELNSQ_7ScaleInE0ELSS_0EEEEEENSA_6LayoutINSB_IJSE_SE_SE_EEENSB_IJNSC_ILi0EEESX_SX_EEEEENSB_IJNSA_10UnderscoreES10_S10_EEEEENS7_6detail27Sm100ImplicitGemmTileTraitsINSA_20SM90_TMA_LOAD_IM2COLENSA_14ComposedLayoutINSA_7SwizzleILi2ELi4ELi3EEENSA_18smem_ptr_flag_bitsILi16EEENSV_INSB_IJNSC_ILi8EEESJ_EEENSB_IJSJ_SE_EEEEEEEvEENS14_INSA_23SM90_TMA_LOAD_MULTICASTENS16_INS17_ILi3ELi4ELi3EEES1A_NSV_INSB_IJSH_S1B_EEENSB_IJSE_SH_EEEEEEEvEEEENS_8epilogue10collective18CollectiveEpilogueINS1P_23Sm100TmaWarpSpecializedILi4ELi2ELi16ELb1ELb0EEEJSL_NSB_IJNSV_ISH_SE_EENSV_ISJ_SE_EEEEESM_NSB_IJNSB_IJllllEEESE_SX_EEESM_S1Y_NS1P_6fusion15FusionCallbacksIS1T_NS1Z_17LinearCombinationISM_fSM_fLNS_15FloatRoundStyleE2EEESL_S1W_JEEENSA_5SM1004TMEM4LOAD26SM100_TMEM_LOAD_16dp256b4xES15_S1F_NSA_17SM75_U32x4_LDSM_NENSA_21SM90_TMA_STORE_IM2COLES1F_NSA_17SM90_U32x4_STSM_NENSA_39AutoVectorizingCopyWithAssumedAlignmentILi128EEEEEEvvEEEEvNT_6ParamsE,"",@"SHT_CUDA_INFO"
	.sectionflags	@""
	.align	4


	//----- nvinfo : EIATTR_CUDA_API_VERSION
	.align		4
        /*0000*/ 	.byte	0x04, 0x37
        /*0002*/ 	.short	(.L_31 - .L_30)
.L_30:
        /*0004*/ 	.word	0x00000082


	//----- nvinfo : EIATTR_KPARAM_INFO
	.align		4
.L_31:
        /*0008*/ 	.byte	0x04, 0x17
        /*000a*/ 	.short	(.L_33 - .L_32)
.L_32:
        /*000c*/ 	.word	0x00000000
        /*0010*/ 	.short	0x0000
        /*0012*/ 	.short	0x0000
        /*0014*/ 	.byte	0x00, 0xf0, 0x01, 0x24


	//----- nvinfo : EIATTR_AT_ENTRY_FRAGMENTS
	.align		4
.L_33:
        /*0018*/ 	.byte	0x04, 0x4f
        /*001a*/ 	.short	(.L_35 - .L_34)


	//   ....[0]....
.L_34:
        /*001c*/ 	.word	0x00000006


	//----- nvinfo : EIATTR_RESERVED_SMEM_USED
	.align		4
.L_35:
        /*0020*/ 	.byte	0x01, 0x41
	.zero		2


	//----- nvinfo : EIATTR_SPARSE_MMA_MASK
	.align		4
        /*0024*/ 	.byte	0x03, 0x50
        /*0026*/ 	.short	0x0000


	//----- nvinfo : EIATTR_TCGEN05_1CTA_USED
	.align		4
        /*0028*/ 	.byte	0x01, 0x51
	.zero		2


	//----- nvinfo : EIATTR_MAXREG_COUNT
	.align		4
        /*002c*/ 	.byte	0x03, 0x1b
        /*002e*/ 	.short	0x00ff


	//----- nvinfo : EIATTR_NUM_BARRIERS
	.align		4
        /*0030*/ 	.byte	0x02, 0x4c
        /*0032*/ 	.byte	0x07
	.zero		1


	//----- nvinfo : EIATTR_EXTERNS
	.align		4
        /*0034*/ 	.byte	0x04, 0x0f
        /*0036*/ 	.short	(.L_37 - .L_36)


	//   ....[0]....
	.align		4
.L_36:
        /*0038*/ 	.word	index@(__assertfail)


	//----- nvinfo : EIATTR_MERCURY_ISA_VERSION
	.align		4
.L_37:
        /*003c*/ 	.byte	0x03, 0x5f
        /*003e*/ 	.short	0x0101


	//----- nvinfo : EIATTR_INT_WARP_WIDE_INSTR_OFFSETS
	.align		4
        /*0040*/ 	.byte	0x04, 0x31
        /*0042*/ 	.short	(.L_39 - .L_38)


	//   ....[0]....
.L_38:
        /*0044*/ 	.word	0x00004720


	//   ....[1]....
        /*0048*/ 	.word	0x00004740


	//   ....[2]....
        /*004c*/ 	.word	0x00004770


	//   ....[3]....
        /*0050*/ 	.word	0x00005510


	//   ....[4]....
        /*0054*/ 	.word	0x00005580


	//   ....[5]....
        /*0058*/ 	.word	0x00005690


	//   ....[6]....
        /*005c*/ 	.word	0x00005710


	//   ....[7]....
        /*0060*/ 	.word	0x00005810


	//   ....[8]....
        /*0064*/ 	.word	0x000058b0


	//   ....[9]....
        /*0068*/ 	.word	0x000059a0


	//   ....[10]....
        /*006c*/ 	.word	0x00005aa0


	//----- nvinfo : EIATTR_COOP_GROUP_MASK_REGIDS
	.align		4
.L_39:
        /*0070*/ 	.byte	0x04, 0x29
        /*0072*/ 	.short	(.L_41 - .L_40)


	//   ....[0]....
.L_40:
        /*0074*/ 	.word	0xffffffff


	//   ....[1]....
        /*0078*/ 	.word	0xffffffff


	//   ....[2]....
        /*007c*/ 	.word	0xffffffff


	//   ....[3]....
        /*0080*/ 	.word	0xffffffff


	//   ....[4]....
        /*0084*/ 	.word	0xffffffff


	//   ....[5]....
        /*0088*/ 	.word	0xffffffff


	//   ....[6]....
        /*008c*/ 	.word	0xffffffff


	//   ....[7]....
        /*0090*/ 	.word	0xffffffff


	//   ....[8]....
        /*0094*/ 	.word	0xffffffff


	//   ....[9]....
        /*0098*/ 	.word	0xffffffff


	//   ....[10]....
        /*009c*/ 	.word	0xffffffff


	//   ....[11]....
        /*00a0*/ 	.word	0xffffffff


	//   ....[12]....
        /*00a4*/ 	.word	0xffffffff


	//----- nvinfo : EIATTR_COOP_GROUP_INSTR_OFFSETS
	.align		4
.L_41:
        /*00a8*/ 	.byte	0x04, 0x28
        /*00aa*/ 	.short	(.L_43 - .L_42)


	//   ....[0]....
.L_42:
        /*00ac*/ 	.word	0x00000090


	//   ....[1]....
        /*00b0*/ 	.word	0x00000500


	//   ....[2]....
        /*00b4*/ 	.word	0x00000860


	//   ....[3]....
        /*00b8*/ 	.word	0x00000a00


	//   ....[4]....
        /*00bc*/ 	.word	0x00000b00


	//   ....[5]....
        /*00c0*/ 	.word	0x00000c50


	//   ....[6]....
        /*00c4*/ 	.word	0x00000e50


	//   ....[7]....
        /*00c8*/ 	.word	0x000027d0


	//   ....[8]....
        /*00cc*/ 	.word	0x00003b30


	//   ....[9]....
        /*00d0*/ 	.word	0x00003d40


	//   ....[10]....
        /*00d4*/ 	.word	0x00003d70


	//   ....[11]....
        /*00d8*/ 	.word	0x00004600


	//   ....[12]....
        /*00dc*/ 	.word	0x00004840


	//----- nvinfo : EIATTR_VRC_CTA_INIT_COUNT
	.align		4
.L_43:
        /*00e0*/ 	.byte	0x02, 0x4a
        /*00e2*/ 	.byte	0x80
	.zero		1


	//----- nvinfo : EIATTR_SYSCALL_OFFSETS
	.align		4
        /*00e4*/ 	.byte	0x04, 0x46
        /*00e6*/ 	.short	(.L_45 - .L_44)


	//   ....[0]....
.L_44:
        /*00e8*/ 	.word	0x000066e0


	//   ....[1]....
        /*00ec*/ 	.word	0x000067d0


	//   ....[2]....
        /*00f0*/ 	.word	0x00007130


	//   ....[3]....
        /*00f4*/ 	.word	0x00007a10


	//   ....[4]....
        /*00f8*/ 	.word	0x000082c0


	//   ....[5]....
        /*00fc*/ 	.word	0x00008b60


	//----- nvinfo : EIATTR_MBARRIER_INSTR_OFFSETS
	.align		4
.L_45:
        /*0100*/ 	.byte	0x04, 0x39
        /*0102*/ 	.short	(.L_47 - .L_46)


	//   ....[0]....
.L_46:
        /*0104*/ 	.word	0x00000620
        /*0108*/ 	.word	0x000000ff
        /*010c*/ 	.word	0x00000000
        /*0110*/ 	.short	0x0100
        /*0112*/ 	.byte	0x04
	.zero		1


	//   ....[1]....
        /*0114*/ 	.word	0x00000630
        /*0118*/ 	.word	0x000000ff
        /*011c*/ 	.word	0x00000088
        /*0120*/ 	.short	0x0100
        /*0122*/ 	.byte	0x04
	.zero		1


	//   ....[2]....
        /*0124*/ 	.word	0x00000640
        /*0128*/ 	.word	0x000000ff
        /*012c*/ 	.word	0x00000008
        /*0130*/ 	.short	0x0100
        /*0132*/ 	.byte	0x04
	.zero		1


	//   ....[3]....
        /*0134*/ 	.word	0x00000650
        /*0138*/ 	.word	0x000000ff
        /*013c*/ 	.word	0x00000090
        /*0140*/ 	.short	0x0100
        /*0142*/ 	.byte	0x04
	.zero		1


	//   ....[4]....
        /*0144*/ 	.word	0x00000660
        /*0148*/ 	.word	0x000000ff
        /*014c*/ 	.word	0x00000010
        /*0150*/ 	.short	0x0100
        /*0152*/ 	.byte	0x04
	.zero		1


	//   ....[5]....
        /*0154*/ 	.word	0x00000670
        /*0158*/ 	.word	0x000000ff
        /*015c*/ 	.word	0x00000098
        /*0160*/ 	.short	0x0100
        /*0162*/ 	.byte	0x04
	.zero		1


	//   ....[6]....
        /*0164*/ 	.word	0x00000680
        /*0168*/ 	.word	0x000000ff
        /*016c*/ 	.word	0x00000018
        /*0170*/ 	.short	0x0100
        /*0172*/ 	.byte	0x04
	.zero		1


	//   ....[7]....
        /*0174*/ 	.word	0x00000690
        /*0178*/ 	.word	0x000000ff
        /*017c*/ 	.word	0x000000a0
        /*0180*/ 	.short	0x0100
        /*0182*/ 	.byte	0x04
	.zero		1


	//   ....[8]....
        /*0184*/ 	.word	0x000006a0
        /*0188*/ 	.word	0x000000ff
        /*018c*/ 	.word	0x00000020
        /*0190*/ 	.short	0x0100
        /*0192*/ 	.byte	0x04
	.zero		1


	//   ....[9]....
        /*0194*/ 	.word	0x000006b0
        /*0198*/ 	.word	0x000000ff
        /*019c*/ 	.word	0x000000a8
        /*01a0*/ 	.short	0x0100
        /*01a2*/ 	.byte	0x04
	.zero		1


	//   ....[10]....
        /*01a4*/ 	.word	0x000006c0
        /*01a8*/ 	.word	0x000000ff
        /*01ac*/ 	.word	0x00000028
        /*01b0*/ 	.short	0x0100
        /*01b2*/ 	.byte	0x04
	.zero		1


	//   ....[11]....
        /*01b4*/ 	.word	0x000006d0
        /*01b8*/ 	.word	0x000000ff
        /*01bc*/ 	.word	0x000000b0
        /*01c0*/ 	.short	0x0100
        /*01c2*/ 	.byte	0x04
	.zero		1


	//   ....[12]....
        /*01c4*/ 	.word	0x000006e0
        /*01c8*/ 	.word	0x000000ff
        /*01cc*/ 	.word	0x00000030
        /*01d0*/ 	.short	0x0100
        /*01d2*/ 	.byte	0x04
	.zero		1


	//   ....[13]....
        /*01d4*/ 	.word	0x000006f0
        /*01d8*/ 	.word	0x000000ff
        /*01dc*/ 	.word	0x000000b8
        /*01e0*/ 	.short	0x0100
        /*01e2*/ 	.byte	0x04
	.zero		1


	//   ....[14]....
        /*01e4*/ 	.word	0x00000700
        /*01e8*/ 	.word	0x000000ff
        /*01ec*/ 	.word	0x00000038
        /*01f0*/ 	.short	0x0100
        /*01f2*/ 	.byte	0x04
	.zero		1


	//   ....[15]....
        /*01f4*/ 	.word	0x00000710
        /*01f8*/ 	.word	0x000000ff
        /*01fc*/ 	.word	0x000000c0
        /*0200*/ 	.short	0x0100
        /*0202*/ 	.byte	0x04
	.zero		1


	//   ....[16]....
        /*0204*/ 	.word	0x00000720
        /*0208*/ 	.word	0x000000ff
        /*020c*/ 	.word	0x00000040
        /*0210*/ 	.short	0x0100
        /*0212*/ 	.byte	0x04
	.zero		1


	//   ....[17]....
        /*0214*/ 	.word	0x00000730
        /*0218*/ 	.word	0x000000ff
        /*021c*/ 	.word	0x000000c8
        /*0220*/ 	.short	0x0100
        /*0222*/ 	.byte	0x04
	.zero		1


	//   ....[18]....
        /*0224*/ 	.word	0x00000740
        /*0228*/ 	.word	0x000000ff
        /*022c*/ 	.word	0x00000048
        /*0230*/ 	.short	0x0100
        /*0232*/ 	.byte	0x04
	.zero		1


	//   ....[19]....
        /*0234*/ 	.word	0x00000750
        /*0238*/ 	.word	0x000000ff
        /*023c*/ 	.word	0x000000d0
        /*0240*/ 	.short	0x0100
        /*0242*/ 	.byte	0x04
	.zero		1


	//   ....[20]....
        /*0244*/ 	.word	0x00000760
        /*0248*/ 	.word	0x000000ff
        /*024c*/ 	.word	0x00000050
        /*0250*/ 	.short	0x0100
        /*0252*/ 	.byte	0x04
	.zero		1


	//   ....[21]....
        /*0254*/ 	.word	0x00000770
        /*0258*/ 	.word	0x000000ff
        /*025c*/ 	.word	0x000000d8
        /*0260*/ 	.short	0x0100
        /*0262*/ 	.byte	0x04
	.zero		1


	//   ....[22]....
        /*0264*/ 	.word	0x00000780
        /*0268*/ 	.word	0x000000ff
        /*026c*/ 	.word	0x00000058
        /*0270*/ 	.short	0x0100
        /*0272*/ 	.byte	0x04
	.zero		1


	//   ....[23]....
        /*0274*/ 	.word	0x00000790
        /*0278*/ 	.word	0x000000ff
        /*027c*/ 	.word	0x000000e0
        /*0280*/ 	.short	0x0100
        /*0282*/ 	.byte	0x04
	.zero		1


	//   ....[24]....
        /*0284*/ 	.word	0x000007a0
        /*0288*/ 	.word	0x000000ff
        /*028c*/ 	.word	0x00000060
        /*0290*/ 	.short	0x0100
        /*0292*/ 	.byte	0x04
	.zero		1


	//   ....[25]....
        /*0294*/ 	.word	0x000007b0
        /*0298*/ 	.word	0x000000ff
        /*029c*/ 	.word	0x000000e8
        /*02a0*/ 	.short	0x0100
        /*02a2*/ 	.byte	0x04
	.zero		1


	//   ....[26]....
        /*02a4*/ 	.word	0x000007c0
        /*02a8*/ 	.word	0x000000ff
        /*02ac*/ 	.word	0x00000068
        /*02b0*/ 	.short	0x0100
        /*02b2*/ 	.byte	0x04
	.zero		1


	//   ....[27]....
        /*02b4*/ 	.word	0x000007d0
        /*02b8*/ 	.word	0x000000ff
        /*02bc*/ 	.word	0x000000f0
        /*02c0*/ 	.short	0x0100
        /*02c2*/ 	.byte	0x04
	.zero		1


	//   ....[28]....
        /*02c4*/ 	.word	0x000007e0
        /*02c8*/ 	.word	0x000000ff
        /*02cc*/ 	.word	0x00000070
        /*02d0*/ 	.short	0x0100
        /*02d2*/ 	.byte	0x04
	.zero		1


	//   ....[29]....
        /*02d4*/ 	.word	0x000007f0
        /*02d8*/ 	.word	0x000000ff
        /*02dc*/ 	.word	0x000000f8
        /*02e0*/ 	.short	0x0100
        /*02e2*/ 	.byte	0x04
	.zero		1


	//   ....[30]....
        /*02e4*/ 	.word	0x00000800
        /*02e8*/ 	.word	0x000000ff
        /*02ec*/ 	.word	0x00000078
        /*02f0*/ 	.short	0x0100
        /*02f2*/ 	.byte	0x04
	.zero		1


	//   ....[31]....
        /*02f4*/ 	.word	0x00000810
        /*02f8*/ 	.word	0x000000ff
        /*02fc*/ 	.word	0x00000100
        /*0300*/ 	.short	0x0100
        /*0302*/ 	.byte	0x04
	.zero		1


	//   ....[32]....
        /*0304*/ 	.word	0x00000820
        /*0308*/ 	.word	0x000000ff
        /*030c*/ 	.word	0x00000080
        /*0310*/ 	.short	0x0100
        /*0312*/ 	.byte	0x04
	.zero		1


	//   ....[33]....
        /*0314*/ 	.word	0x00000830
        /*0318*/ 	.word	0x000000ff
        /*031c*/ 	.word	0x00000108
        /*0320*/ 	.short	0x0100
        /*0322*/ 	.byte	0x04
	.zero		1


	//   ....[34]....
        /*0324*/ 	.word	0x00000970
        /*0328*/ 	.word	0x000000ff
        /*032c*/ 	.word	0x00000110
        /*0330*/ 	.short	0x0100
        /*0332*/ 	.byte	0x04
	.zero		1


	//   ....[35]....
        /*0334*/ 	.word	0x00000980
        /*0338*/ 	.word	0x000000ff
        /*033c*/ 	.word	0x00000130
        /*0340*/ 	.short	0x0100
        /*0342*/ 	.byte	0x04
	.zero		1


	//   ....[36]....
        /*0344*/ 	.word	0x00000990
        /*0348*/ 	.word	0x000000ff
        /*034c*/ 	.word	0x00000118
        /*0350*/ 	.short	0x0100
        /*0352*/ 	.byte	0x04
	.zero		1


	//   ....[37]....
        /*0354*/ 	.word	0x000009a0
        /*0358*/ 	.word	0x000000ff
        /*035c*/ 	.word	0x00000138
        /*0360*/ 	.short	0x0100
        /*0362*/ 	.byte	0x04
	.zero		1


	//   ....[38]....
        /*0364*/ 	.word	0x000009b0
        /*0368*/ 	.word	0x000000ff
        /*036c*/ 	.word	0x00000120
        /*0370*/ 	.short	0x0100
        /*0372*/ 	.byte	0x04
	.zero		1


	//   ....[39]....
        /*0374*/ 	.word	0x000009c0
        /*0378*/ 	.word	0x000000ff
        /*037c*/ 	.word	0x00000140
        /*0380*/ 	.short	0x0100
        /*0382*/ 	.byte	0x04
	.zero		1


	//   ....[40]....
        /*0384*/ 	.word	0x000009d0
        /*0388*/ 	.word	0x000000ff
        /*038c*/ 	.word	0x00000128
        /*0390*/ 	.short	0x0100
        /*0392*/ 	.byte	0x04
	.zero		1


	//   ....[41]....
        /*0394*/ 	.word	0x000009e0
        /*0398*/ 	.word	0x000000ff
        /*039c*/ 	.word	0x00000148
        /*03a0*/ 	.short	0x0100
        /*03a2*/ 	.byte	0x04
	.zero		1


	//   ....[42]....
        /*03a4*/ 	.word	0x00000ad0
        /*03a8*/ 	.word	0x000000ff
        /*03ac*/ 	.word	0x00000150
        /*03b0*/ 	.short	0x0100
        /*03b2*/ 	.byte	0x06
	.zero		1


	//   ....[43]....
        /*03b4*/ 	.word	0x00000ae0
        /*03b8*/ 	.word	0x000000ff
        /*03bc*/ 	.word	0x00000158
        /*03c0*/ 	.short	0x0100
        /*03c2*/ 	.byte	0x06
	.zero		1


	//   ....[44]....
        /*03c4*/ 	.word	0x00000c20
        /*03c8*/ 	.word	0x000000ff
        /*03cc*/ 	.word	0x00000160
        /*03d0*/ 	.short	0x0100
        /*03d2*/ 	.byte	0x06
	.zero		1


	//   ....[45]....
        /*03d4*/ 	.word	0x00000c30
        /*03d8*/ 	.word	0x000000ff
        /*03dc*/ 	.word	0x00000168
        /*03e0*/ 	.short	0x0100
        /*03e2*/ 	.byte	0x06
	.zero		1


	//   ....[46]....
        /*03e4*/ 	.word	0x00000d60
        /*03e8*/ 	.word	0x000000ff
        /*03ec*/ 	.word	0x00000170
        /*03f0*/ 	.short	0x0100
        /*03f2*/ 	.byte	0x04
	.zero		1


	//   ....[47]....
        /*03f4*/ 	.word	0x00000d70
        /*03f8*/ 	.word	0x000000ff
        /*03fc*/ 	.word	0x00000180
        /*0400*/ 	.short	0x0100
        /*0402*/ 	.byte	0x04
	.zero		1


	//   ....[48]....
        /*0404*/ 	.word	0x00000d80
        /*0408*/ 	.word	0x000000ff
        /*040c*/ 	.word	0x00000178
        /*0410*/ 	.short	0x0100
        /*0412*/ 	.byte	0x04
	.zero		1


	//   ....[49]....
        /*0414*/ 	.word	0x00000d90
        /*0418*/ 	.word	0x000000ff
        /*041c*/ 	.word	0x00000188
        /*0420*/ 	.short	0x0100
        /*0422*/ 	.byte	0x04
	.zero		1


	//   ....[50]....
        /*0424*/ 	.word	0x000018e0
        /*0428*/ 	.word	0x000000ff
        /*042c*/ 	.word	0x00000088
        /*0430*/ 	.short	0x010a
        /*0432*/ 	.byte	0x04
	.zero		1


	//   ....[51]....
        /*0434*/ 	.word	0x00001bf0
        /*0438*/ 	.word	0x000000ff
        /*043c*/ 	.word	0x00000088
        /*0440*/ 	.short	0x010a
        /*0442*/ 	.byte	0x11
	.zero		1


	//   ....[52]....
        /*0444*/ 	.word	0x00001d80
        /*0448*/ 	.word	0x000000ff
        /*044c*/ 	.word	0x00000088
        /*0450*/ 	.short	0x010a
        /*0452*/ 	.byte	0x08
	.zero		1


	//   ....[53]....
        /*0454*/ 	.word	0x00002040
        /*0458*/ 	.word	0x000000ff
        /*045c*/ 	.word	0x00000158
        /*0460*/ 	.short	0x0101
        /*0462*/ 	.byte	0x29
	.zero		1


	//   ....[54]....
        /*0464*/ 	.word	0x00002060
        /*0468*/ 	.word	0x000000ff
        /*046c*/ 	.word	0x00000088
        /*0470*/ 	.short	0x010a
        /*0472*/ 	.byte	0x04
	.zero		1


	//   ....[55]....
        /*0474*/ 	.word	0x00002340
        /*0478*/ 	.word	0x000000ff
        /*047c*/ 	.word	0x00000088
        /*0480*/ 	.short	0x010a
        /*0482*/ 	.byte	0x09
	.zero		1


	//   ....[56]....
        /*0484*/ 	.word	0x000024d0
        /*0488*/ 	.word	0x000000ff
        /*048c*/ 	.word	0x00000088
        /*0490*/ 	.short	0x010a
        /*0492*/ 	.byte	0x08
	.zero		1


	//   ....[57]....
        /*0494*/ 	.word	0x000027e0
        /*0498*/ 	.word	0x000000ff
        /*049c*/ 	.word	0x00000160
        /*04a0*/ 	.short	0x010a
        /*04a2*/ 	.byte	0x29
	.zero		1


	//   ....[58]....
        /*04a4*/ 	.word	0x000028a0
        /*04a8*/ 	.word	0x000000ff
        /*04ac*/ 	.word	0x00000000
        /*04b0*/ 	.short	0x0101
        /*04b2*/ 	.byte	0x04
	.zero		1


	//   ....[59]....
        /*04b4*/ 	.word	0x00002e90
        /*04b8*/ 	.word	0x000000ff
        /*04bc*/ 	.word	0x00000000
        /*04c0*/ 	.short	0x010a
        /*04c2*/ 	.byte	0x04
	.zero		1


	//   ....[60]....
        /*04c4*/ 	.word	0x00002f20
        /*04c8*/ 	.word	0x000000ff
        /*04cc*/ 	.word	0x00000000
        /*04d0*/ 	.short	0x010a
        /*04d2*/ 	.byte	0x05
	.zero		1


	//   ....[61]....
        /*04d4*/ 	.word	0x00002fb0
        /*04d8*/ 	.word	0x000000ff
        /*04dc*/ 	.word	0x00000000
        /*04e0*/ 	.short	0x010a
        /*04e2*/ 	.byte	0x05
	.zero		1


	//   ....[62]....
        /*04e4*/ 	.word	0x00003040
        /*04e8*/ 	.word	0x000000ff
        /*04ec*/ 	.word	0x00000000
        /*04f0*/ 	.short	0x010a
        /*04f2*/ 	.byte	0x05
	.zero		1


	//   ....[63]....
        /*04f4*/ 	.word	0x000030d0
        /*04f8*/ 	.word	0x000000ff
        /*04fc*/ 	.word	0x00000000
        /*0500*/ 	.short	0x010a
        /*0502*/ 	.byte	0x05
	.zero		1


	//   ....[64]....
        /*0504*/ 	.word	0x00003160
        /*0508*/ 	.word	0x000000ff
        /*050c*/ 	.word	0x00000000
        /*0510*/ 	.short	0x010a
        /*0512*/ 	.byte	0x05
	.zero		1


	//   ....[65]....
        /*0514*/ 	.word	0x000031f0
        /*0518*/ 	.word	0x000000ff
        /*051c*/ 	.word	0x00000000
        /*0520*/ 	.short	0x010a
        /*0522*/ 	.byte	0x05
	.zero		1


	//   ....[66]....
        /*0524*/ 	.word	0x00003280
        /*0528*/ 	.word	0x000000ff
        /*052c*/ 	.word	0x00000000
        /*0530*/ 	.short	0x010a
        /*0532*/ 	.byte	0x05
	.zero		1


	//   ....[67]....
        /*0534*/ 	.word	0x00003310
        /*0538*/ 	.word	0x000000ff
        /*053c*/ 	.word	0x00000000
        /*0540*/ 	.short	0x010a
        /*0542*/ 	.byte	0x05
	.zero		1


	//   ....[68]....
        /*0544*/ 	.word	0x000033a0
        /*0548*/ 	.word	0x000000ff
        /*054c*/ 	.word	0x00000000
        /*0550*/ 	.short	0x010a
        /*0552*/ 	.byte	0x05
	.zero		1


	//   ....[69]....
        /*0554*/ 	.word	0x00003430
        /*0558*/ 	.word	0x000000ff
        /*055c*/ 	.word	0x00000000
        /*0560*/ 	.short	0x010a
        /*0562*/ 	.byte	0x05
	.zero		1


	//   ....[70]....
        /*0564*/ 	.word	0x000034c0
        /*0568*/ 	.word	0x000000ff
        /*056c*/ 	.word	0x00000000
        /*0570*/ 	.short	0x010a
        /*0572*/ 	.byte	0x05
	.zero		1


	//   ....[71]....
        /*0574*/ 	.word	0x00003550
        /*0578*/ 	.word	0x000000ff
        /*057c*/ 	.word	0x00000000
        /*0580*/ 	.short	0x010a
        /*0582*/ 	.byte	0x05
	.zero		1


	//   ....[72]....
        /*0584*/ 	.word	0x000035e0
        /*0588*/ 	.word	0x000000ff
        /*058c*/ 	.word	0x00000000
        /*0590*/ 	.short	0x010a
        /*0592*/ 	.byte	0x05
	.zero		1


	//   ....[73]....
        /*0594*/ 	.word	0x00003670
        /*0598*/ 	.word	0x000000ff
        /*059c*/ 	.word	0x00000000
        /*05a0*/ 	.short	0x010a
        /*05a2*/ 	.byte	0x05
	.zero		1


	//   ....[74]....
        /*05a4*/ 	.word	0x00003700
        /*05a8*/ 	.word	0x000000ff
        /*05ac*/ 	.word	0x00000000
        /*05b0*/ 	.short	0x010a
        /*05b2*/ 	.byte	0x05
	.zero		1


	//   ....[75]....
        /*05b4*/ 	.word	0x000037a0
        /*05b8*/ 	.word	0x00000000
        /*05bc*/ 	.word	0x00000000
        /*05c0*/ 	.short	0x010a
        /*05c2*/ 	.byte	0xff
	.zero		1


	//   ....[76]....
        /*05c4*/ 	.word	0x000038f0
        /*05c8*/ 	.word	0x000000ff
        /*05cc*/ 	.word	0x00000168
        /*05d0*/ 	.short	0x010a
        /*05d2*/ 	.byte	0x04
	.zero		1


	//   ....[77]....
        /*05d4*/ 	.word	0x00003990
        /*05d8*/ 	.word	0x000000ff
        /*05dc*/ 	.word	0x00000160
        /*05e0*/ 	.short	0x010a
        /*05e2*/ 	.byte	0x04
	.zero		1


	//   ....[78]....
        /*05e4*/ 	.word	0x00003a30
        /*05e8*/ 	.word	0x000000ff
        /*05ec*/ 	.word	0x00000000
        /*05f0*/ 	.short	0x0101
        /*05f2*/ 	.byte	0x05
	.zero		1


	//   ....[79]....
        /*05f4*/ 	.word	0x00003a70
        /*05f8*/ 	.word	0x000000ff
        /*05fc*/ 	.word	0x00000168
        /*0600*/ 	.short	0x0106
        /*0602*/ 	.byte	0x04
	.zero		1


	//   ....[80]....
        /*0604*/ 	.word	0x00003ab0
        /*0608*/ 	.word	0x00000000
        /*060c*/ 	.word	0x00000168
        /*0610*/ 	.short	0x010a
        /*0612*/ 	.byte	0xff
	.zero		1


	//   ....[81]....
        /*0614*/ 	.word	0x00004000
        /*0618*/ 	.word	0x000000ff
        /*061c*/ 	.word	0x00000160
        /*0620*/ 	.short	0x010a
        /*0622*/ 	.byte	0x12
	.zero		1


	//   ....[82]....
        /*0624*/ 	.word	0x000040b0
        /*0628*/ 	.word	0x000000ff
        /*062c*/ 	.word	0x00000000
        /*0630*/ 	.short	0x0101
        /*0632*/ 	.byte	0x1c
	.zero		1


	//   ....[83]....
        /*0634*/ 	.word	0x000040c0
        /*0638*/ 	.word	0x000000ff
        /*063c*/ 	.word	0x00000180
        /*0640*/ 	.short	0x010a
        /*0642*/ 	.byte	0x17
	.zero		1


	//   ....[84]....
        /*0644*/ 	.word	0x00004180
        /*0648*/ 	.word	0x000000ff
        /*064c*/ 	.word	0x00000000
        /*0650*/ 	.short	0x010a
        /*0652*/ 	.byte	0x04
	.zero		1


	//   ....[85]....
        /*0654*/ 	.word	0x000041c0
        /*0658*/ 	.word	0x000000ff
        /*065c*/ 	.word	0x00000000
        /*0660*/ 	.short	0x010a
        /*0662*/ 	.byte	0x10
	.zero		1


	//   ....[86]....
        /*0664*/ 	.word	0x00004300
        /*0668*/ 	.word	0x000000ff
        /*066c*/ 	.word	0x00000000
        /*0670*/ 	.short	0x010a
        /*0672*/ 	.byte	0x04
	.zero		1


	//   ....[87]....
        /*0674*/ 	.word	0x00004550
        /*0678*/ 	.word	0x000000ff
        /*067c*/ 	.word	0x00000000
        /*0680*/ 	.short	0x010a
        /*0682*/ 	.byte	0x04
	.zero		1


	//   ....[88]....
        /*0684*/ 	.word	0x000045e0
        /*0688*/ 	.word	0x000000ff
        /*068c*/ 	.word	0x00000000
        /*0690*/ 	.short	0x010a
        /*0692*/ 	.byte	0x04
	.zero		1


	//   ....[89]....
        /*0694*/ 	.word	0x00004bc0
        /*0698*/ 	.word	0x000000ff
        /*069c*/ 	.word	0x00000160
        /*06a0*/ 	.short	0x010a
        /*06a2*/ 	.byte	0x14
	.zero		1


	//   ....[90]....
        /*06a4*/ 	.word	0x00004c60
        /*06a8*/ 	.word	0x000000ff
        /*06ac*/ 	.word	0x00000000
        /*06b0*/ 	.short	0x0101
        /*06b2*/ 	.byte	0x2f
	.zero		1


	//   ....[91]....
        /*06b4*/ 	.word	0x000051b0
        /*06b8*/ 	.word	0x000000ff
        /*06bc*/ 	.word	0x00000158
        /*06c0*/ 	.short	0x010a
        /*06c2*/ 	.byte	0x14
	.zero		1


	//   ....[92]....
        /*06c4*/ 	.word	0x00005350
        /*06c8*/ 	.word	0x000000ff
        /*06cc*/ 	.word	0x00000130
        /*06d0*/ 	.short	0x010a
        /*06d2*/ 	.byte	0x14
	.zero		1


	//   ....[93]....
        /*06d4*/ 	.word	0x00005620
        /*06d8*/ 	.word	0x000000ff
        /*06dc*/ 	.word	0x00000110
        /*06e0*/ 	.short	0x010b
        /*06e2*/ 	.byte	0x14
	.zero		1


	//   ....[94]....
        /*06e4*/ 	.word	0x00005630
        /*06e8*/ 	.word	0x000000ff
        /*06ec*/ 	.word	0x00000000
        /*06f0*/ 	.short	0x0101
        /*06f2*/ 	.byte	0x34
	.zero		1


	//   ....[95]....
        /*06f4*/ 	.word	0x00005650
        /*06f8*/ 	.word	0x000000ff
        /*06fc*/ 	.word	0x00000138
        /*0700*/ 	.short	0x010a
        /*0702*/ 	.byte	0x14
	.zero		1


	//   ....[96]....
        /*0704*/ 	.word	0x000057a0
        /*0708*/ 	.word	0x000000ff
        /*070c*/ 	.word	0x00000118
        /*0710*/ 	.short	0x010b
        /*0712*/ 	.byte	0x14
	.zero		1


	//   ....[97]....
        /*0714*/ 	.word	0x000057b0
        /*0718*/ 	.word	0x000000ff
        /*071c*/ 	.word	0x00000000
        /*0720*/ 	.short	0x0101
        /*0722*/ 	.byte	0x32
	.zero		1


	//   ....[98]....
        /*0724*/ 	.word	0x000057d0
        /*0728*/ 	.word	0x000000ff
        /*072c*/ 	.word	0x00000140
        /*0730*/ 	.short	0x010a
        /*0732*/ 	.byte	0x14
	.zero		1


	//   ....[99]....
        /*0734*/ 	.word	0x00005940
        /*0738*/ 	.word	0x000000ff
        /*073c*/ 	.word	0x00000120
        /*0740*/ 	.short	0x010b
        /*0742*/ 	.byte	0x14
	.zero		1


	//   ....[100]....
        /*0744*/ 	.word	0x00005950
        /*0748*/ 	.word	0x000000ff
        /*074c*/ 	.word	0x00000000
        /*0750*/ 	.short	0x0101
        /*0752*/ 	.byte	0x31
	.zero		1


	//   ....[101]....
        /*0754*/ 	.word	0x00005960
        /*0758*/ 	.word	0x000000ff
        /*075c*/ 	.word	0x00000148
        /*0760*/ 	.short	0x010a
        /*0762*/ 	.byte	0x14
	.zero		1


	//   ....[102]....
        /*0764*/ 	.word	0x00005b10
        /*0768*/ 	.word	0x000000ff
        /*076c*/ 	.word	0x00000128
        /*0770*/ 	.short	0x010b
        /*0772*/ 	.byte	0x14
	.zero		1


	//   ....[103]....
        /*0774*/ 	.word	0x00005b20
        /*0778*/ 	.word	0x000000ff
        /*077c*/ 	.word	0x00000000
        /*0780*/ 	.short	0x0101
        /*0782*/ 	.byte	0x30
	.zero		1


	//   ....[104]....
        /*0784*/ 	.word	0x00005b50
        /*0788*/ 	.word	0x000000ff
        /*078c*/ 	.word	0x00000130
        /*0790*/ 	.short	0x010a
        /*0792*/ 	.byte	0x14
	.zero		1


	//   ....[105]....
        /*0794*/ 	.word	0x00005b70
        /*0798*/ 	.word	0x000000ff
        /*079c*/ 	.word	0x00000138
        /*07a0*/ 	.short	0x010a
        /*07a2*/ 	.byte	0x14
	.zero		1


	//   ....[106]....
        /*07a4*/ 	.word	0x00005b90
        /*07a8*/ 	.word	0x000000ff
        /*07ac*/ 	.word	0x00000140
        /*07b0*/ 	.short	0x010a
        /*07b2*/ 	.byte	0x14
	.zero		1


	//   ....[107]....
        /*07b4*/ 	.word	0x00005bd0
        /*07b8*/ 	.word	0x00000000
        /*07bc*/ 	.word	0x00000148
        /*07c0*/ 	.short	0x010a
        /*07c2*/ 	.byte	0xff
	.zero		1


	//   ....[108]....
        /*07c4*/ 	.word	0x00005f80
        /*07c8*/ 	.word	0x000000ff
        /*07cc*/ 	.word	0x00000160
        /*07d0*/ 	.short	0x010a
        /*07d2*/ 	.byte	0x31
	.zero		1


	//   ....[109]....
        /*07d4*/ 	.word	0x00006050
        /*07d8*/ 	.word	0x000000ff
        /*07dc*/ 	.word	0x00000000
        /*07e0*/ 	.short	0x0101
        /*07e2*/ 	.byte	0x04
	.zero		1


	//   ....[110]....
        /*07e4*/ 	.word	0x00006cd0
        /*07e8*/ 	.word	0x000000ff
        /*07ec*/ 	.word	0x00000110
        /*07f0*/ 	.short	0x010a
        /*07f2*/ 	.byte	0x31
	.zero		1


	//   ....[111]....
        /*07f4*/ 	.word	0x00006d60
        /*07f8*/ 	.word	0x00000046
        /*07fc*/ 	.word	0x00000170
        /*0800*/ 	.short	0x010a
        /*0802*/ 	.byte	0xff
	.zero		1


	//   ....[112]....
        /*0804*/ 	.word	0x00006f30
        /*0808*/ 	.word	0x000000ff
        /*080c*/ 	.word	0x00000110
        /*0810*/ 	.short	0x010a
        /*0812*/ 	.byte	0x31
	.zero		1


	//   ....[113]....
        /*0814*/ 	.word	0x00007010
        /*0818*/ 	.word	0x00000046
        /*081c*/ 	.word	0x00000170
        /*0820*/ 	.short	0x010a
        /*0822*/ 	.byte	0xff
	.zero		1


	//   ....[114]....
        /*0824*/ 	.word	0x00007770
        /*0828*/ 	.word	0x00000000
        /*082c*/ 	.word	0x00000000
        /*0830*/ 	.short	0x0101
        /*0832*/ 	.byte	0xff
	.zero		1


	//   ....[115]....
        /*0834*/ 	.word	0x00007780
        /*0838*/ 	.word	0x00000004
        /*083c*/ 	.word	0x00000110
        /*0840*/ 	.short	0x010a
        /*0842*/ 	.byte	0xff
	.zero		1


	//   ....[116]....
        /*0844*/ 	.word	0x00007840
        /*0848*/ 	.word	0x00000004
        /*084c*/ 	.word	0x00000110
        /*0850*/ 	.short	0x010a
        /*0852*/ 	.byte	0xff
	.zero		1


	//   ....[117]....
        /*0854*/ 	.word	0x00008020
        /*0858*/ 	.word	0x00000000
        /*085c*/ 	.word	0x00000000
        /*0860*/ 	.short	0x0101
        /*0862*/ 	.byte	0xff
	.zero		1


	//   ....[118]....
        /*0864*/ 	.word	0x00008040
        /*0868*/ 	.word	0x00000002
        /*086c*/ 	.word	0x00000110
        /*0870*/ 	.short	0x010a
        /*0872*/ 	.byte	0xff
	.zero		1


	//   ....[119]....
        /*0874*/ 	.word	0x000080f0
        /*0878*/ 	.word	0x00000002
        /*087c*/ 	.word	0x00000110
        /*0880*/ 	.short	0x010a
        /*0882*/ 	.byte	0xff
	.zero		1


	//   ....[120]....
        /*0884*/ 	.word	0x000088c0
        /*0888*/ 	.word	0x00000000
        /*088c*/ 	.word	0x00000000
        /*0890*/ 	.short	0x0101
        /*0892*/ 	.byte	0xff
	.zero		1


	//   ....[121]....
        /*0894*/ 	.word	0x000088e0
        /*0898*/ 	.word	0x00000003
        /*089c*/ 	.word	0x00000110
        /*08a0*/ 	.short	0x010a
        /*08a2*/ 	.byte	0xff
	.zero		1


	//   ....[122]....
        /*08a4*/ 	.word	0x00008990
        /*08a8*/ 	.word	0x00000003
        /*08ac*/ 	.word	0x00000110
        /*08b0*/ 	.short	0x010a
        /*08b2*/ 	.byte	0xff
	.zero		1


	//   ....[123]....
        /*08b4*/ 	.word	0x00008da0
        /*08b8*/ 	.word	0x000000ff
        /*08bc*/ 	.word	0x00000000
        /*08c0*/ 	.short	0x0101
        /*08c2*/ 	.byte	0x04
	.zero		1


	//   ....[124]....
        /*08c4*/ 	.word	0x000091d0
        /*08c8*/ 	.word	0x00000000
        /*08cc*/ 	.word	0x00000000
        /*08d0*/ 	.short	0x0101
        /*08d2*/ 	.byte	0xff
	.zero		1


	//   ....[125]....
        /*08d4*/ 	.word	0x00009450
        /*08d8*/ 	.word	0x000000ff
        /*08dc*/ 	.word	0x00000000
        /*08e0*/ 	.short	0x0101
        /*08e2*/ 	.byte	0x04
	.zero		1


	//   ....[126]....
        /*08e4*/ 	.word	0x00009480
        /*08e8*/ 	.word	0x00000000
        /*08ec*/ 	.word	0x00000088
        /*08f0*/ 	.short	0x010a
        /*08f2*/ 	.byte	0xff
	.zero		1


	//   ....[127]....
        /*08f4*/ 	.word	0x000094e0
        /*08f8*/ 	.word	0x00000000
        /*08fc*/ 	.word	0x00000088
        /*0900*/ 	.short	0x010a
        /*0902*/ 	.byte	0xff
	.zero		1


	//   ....[128]....
        /*0904*/ 	.word	0x00009540
        /*0908*/ 	.word	0x00000000
        /*090c*/ 	.word	0x00000160
        /*0910*/ 	.short	0x010a
        /*0912*/ 	.byte	0xff
	.zero		1


	//   ....[129]....
        /*0914*/ 	.word	0x000095a0
        /*0918*/ 	.word	0x00000000
        /*091c*/ 	.word	0x00000000
        /*0920*/ 	.short	0x010a
        /*0922*/ 	.byte	0xff
	.zero		1


	//   ....[130]....
        /*0924*/ 	.word	0x00009600
        /*0928*/ 	.word	0x00000000
        /*092c*/ 	.word	0x00000000
        /*0930*/ 	.short	0x010a
        /*0932*/ 	.byte	0xff
	.zero		1


	//   ....[131]....
        /*0934*/ 	.word	0x00009660
        /*0938*/ 	.word	0x00000000
        /*093c*/ 	.word	0x00000000
        /*0940*/ 	.short	0x010a
        /*0942*/ 	.byte	0xff
	.zero		1


	//   ....[132]....
        /*0944*/ 	.word	0x000096c0
        /*0948*/ 	.word	0x00000000
        /*094c*/ 	.word	0x00000000
        /*0950*/ 	.short	0x010a
        /*0952*/ 	.byte	0xff
	.zero		1


	//   ....[133]....
        /*0954*/ 	.word	0x00009720
        /*0958*/ 	.word	0x00000000
        /*095c*/ 	.word	0x00000000
        /*0960*/ 	.short	0x010a
        /*0962*/ 	.byte	0xff
	.zero		1


	//   ....[134]....
        /*0964*/ 	.word	0x00009780
        /*0968*/ 	.word	0x00000000
        /*096c*/ 	.word	0x00000000
        /*0970*/ 	.short	0x010a
        /*0972*/ 	.byte	0xff
	.zero		1


	//   ....[135]....
        /*0974*/ 	.word	0x000097e0
        /*0978*/ 	.word	0x00000000
        /*097c*/ 	.word	0x00000000
        /*0980*/ 	.short	0x010a
        /*0982*/ 	.byte	0xff
	.zero		1


	//   ....[136]....
        /*0984*/ 	.word	0x00009840
        /*0988*/ 	.word	0x00000000
        /*098c*/ 	.word	0x00000000
        /*0990*/ 	.short	0x010a
        /*0992*/ 	.byte	0xff
	.zero		1


	//   ....[137]....
        /*0994*/ 	.word	0x000098a0
        /*0998*/ 	.word	0x00000000
        /*099c*/ 	.word	0x00000000
        /*09a0*/ 	.short	0x010a
        /*09a2*/ 	.byte	0xff
	.zero		1


	//   ....[138]....
        /*09a4*/ 	.word	0x00009900
        /*09a8*/ 	.word	0x00000000
        /*09ac*/ 	.word	0x00000000
        /*09b0*/ 	.short	0x010a
        /*09b2*/ 	.byte	0xff
	.zero		1


	//   ....[139]....
        /*09b4*/ 	.word	0x00009960
        /*09b8*/ 	.word	0x00000000
        /*09bc*/ 	.word	0x00000000
        /*09c0*/ 	.short	0x010a
        /*09c2*/ 	.byte	0xff
	.zero		1


	//   ....[140]....
        /*09c4*/ 	.word	0x000099c0
        /*09c8*/ 	.word	0x00000000
        /*09cc*/ 	.word	0x00000000
        /*09d0*/ 	.short	0x010a
        /*09d2*/ 	.byte	0xff
	.zero		1


	//   ....[141]....
        /*09d4*/ 	.word	0x00009a20
        /*09d8*/ 	.word	0x00000000
        /*09dc*/ 	.word	0x00000000
        /*09e0*/ 	.short	0x010a
        /*09e2*/ 	.byte	0xff
	.zero		1


	//   ....[142]....
        /*09e4*/ 	.word	0x00009a80
        /*09e8*/ 	.word	0x00000000
        /*09ec*/ 	.word	0x00000000
        /*09f0*/ 	.short	0x010a
        /*09f2*/ 	.byte	0xff
	.zero		1


	//   ....[143]....
        /*09f4*/ 	.word	0x00009ae0
        /*09f8*/ 	.word	0x00000000
        /*09fc*/ 	.word	0x00000000
        /*0a00*/ 	.short	0x010a
        /*0a02*/ 	.byte	0xff
	.zero		1


	//   ....[144]....
        /*0a04*/ 	.word	0x00009b40
        /*0a08*/ 	.word	0x00000000
        /*0a0c*/ 	.word	0x00000000
        /*0a10*/ 	.short	0x010a
        /*0a12*/ 	.byte	0xff
	.zero		1


	//   ....[145]....
        /*0a14*/ 	.word	0x00009ba0
        /*0a18*/ 	.word	0x00000004
        /*0a1c*/ 	.word	0x00000168
        /*0a20*/ 	.short	0x010a
        /*0a22*/ 	.byte	0xff
	.zero		1


	//   ....[146]....
        /*0a24*/ 	.word	0x00009c00
        /*0a28*/ 	.word	0x00000004
        /*0a2c*/ 	.word	0x00000160
        /*0a30*/ 	.short	0x010a
        /*0a32*/ 	.byte	0xff
	.zero		1


	//   ....[147]....
        /*0a34*/ 	.word	0x00009c60
        /*0a38*/ 	.word	0x00000002
        /*0a3c*/ 	.word	0x00000160
        /*0a40*/ 	.short	0x010a
        /*0a42*/ 	.byte	0xff
	.zero		1


	//   ....[148]....
        /*0a44*/ 	.word	0x00009cc0
        /*0a48*/ 	.word	0x00000004
        /*0a4c*/ 	.word	0x00000180
        /*0a50*/ 	.short	0x010a
        /*0a52*/ 	.byte	0xff
	.zero		1


	//   ....[149]....
        /*0a54*/ 	.word	0x00009d20
        /*0a58*/ 	.word	0x00000002
        /*0a5c*/ 	.word	0x00000000
        /*0a60*/ 	.short	0x010a
        /*0a62*/ 	.byte	0xff
	.zero		1


	//   ....[150]....
        /*0a64*/ 	.word	0x00009d80
        /*0a68*/ 	.word	0x00000002
        /*0a6c*/ 	.word	0x00000000
        /*0a70*/ 	.short	0x010a
        /*0a72*/ 	.byte	0xff
	.zero		1


	//   ....[151]....
        /*0a74*/ 	.word	0x00009de0
        /*0a78*/ 	.word	0x00000002
        /*0a7c*/ 	.word	0x00000000
        /*0a80*/ 	.short	0x010a
        /*0a82*/ 	.byte	0xff
	.zero		1


	//   ....[152]....
        /*0a84*/ 	.word	0x00009e40
        /*0a88*/ 	.word	0x00000000
        /*0a8c*/ 	.word	0x00000160
        /*0a90*/ 	.short	0x010a
        /*0a92*/ 	.byte	0xff
	.zero		1


	//   ....[153]....
        /*0a94*/ 	.word	0x00009ea0
        /*0a98*/ 	.word	0x00000000
        /*0a9c*/ 	.word	0x00000158
        /*0aa0*/ 	.short	0x010a
        /*0aa2*/ 	.byte	0xff
	.zero		1


	//   ....[154]....
        /*0aa4*/ 	.word	0x00009f00
        /*0aa8*/ 	.word	0x00000002
        /*0aac*/ 	.word	0x00000130
        /*0ab0*/ 	.short	0x010a
        /*0ab2*/ 	.byte	0xff
	.zero		1


	//   ....[155]....
        /*0ab4*/ 	.word	0x00009f60
        /*0ab8*/ 	.word	0x00000002
        /*0abc*/ 	.word	0x00000138
        /*0ac0*/ 	.short	0x010a
        /*0ac2*/ 	.byte	0xff
	.zero		1


	//   ....[156]....
        /*0ac4*/ 	.word	0x00009fc0
        /*0ac8*/ 	.word	0x00000002
        /*0acc*/ 	.word	0x00000140
        /*0ad0*/ 	.short	0x010a
        /*0ad2*/ 	.byte	0xff
	.zero		1


	//   ....[157]....
        /*0ad4*/ 	.word	0x0000a020
        /*0ad8*/ 	.word	0x00000000
        /*0adc*/ 	.word	0x00000148
        /*0ae0*/ 	.short	0x010a
        /*0ae2*/ 	.byte	0xff
	.zero		1


	//   ....[158]....
        /*0ae4*/ 	.word	0x0000a080
        /*0ae8*/ 	.word	0x00000000
        /*0aec*/ 	.word	0x00000130
        /*0af0*/ 	.short	0x010a
        /*0af2*/ 	.byte	0xff
	.zero		1


	//   ....[159]....
        /*0af4*/ 	.word	0x0000a0e0
        /*0af8*/ 	.word	0x00000000
        /*0afc*/ 	.word	0x00000138
        /*0b00*/ 	.short	0x010a
        /*0b02*/ 	.byte	0xff
	.zero		1


	//   ....[160]....
        /*0b04*/ 	.word	0x0000a140
        /*0b08*/ 	.word	0x00000000
        /*0b0c*/ 	.word	0x00000140
        /*0b10*/ 	.short	0x010a
        /*0b12*/ 	.byte	0xff
	.zero		1


	//   ....[161]....
        /*0b14*/ 	.word	0x0000a1a0
        /*0b18*/ 	.word	0x00000000
        /*0b1c*/ 	.word	0x00000160
        /*0b20*/ 	.short	0x010a
        /*0b22*/ 	.byte	0xff
	.zero		1


	//   ....[162]....
        /*0b24*/ 	.word	0x0000a200
        /*0b28*/ 	.word	0x00000002
        /*0b2c*/ 	.word	0x00000110
        /*0b30*/ 	.short	0x010a
        /*0b32*/ 	.byte	0xff
	.zero		1


	//   ....[163]....
        /*0b34*/ 	.word	0x0000a250
        /*0b38*/ 	.word	0x00000046
        /*0b3c*/ 	.word	0x00000170
        /*0b40*/ 	.short	0x010a
        /*0b42*/ 	.byte	0xff
	.zero		1


	//   ....[164]....
        /*0b44*/ 	.word	0x0000a2a0
        /*0b48*/ 	.word	0x00000004
        /*0b4c*/ 	.word	0x00000110
        /*0b50*/ 	.short	0x010a
        /*0b52*/ 	.byte	0xff
	.zero		1


	//   ....[165]....
        /*0b54*/ 	.word	0x0000a2f0
        /*0b58*/ 	.word	0x00000002
        /*0b5c*/ 	.word	0x00000110
        /*0b60*/ 	.short	0x010a
        /*0b62*/ 	.byte	0xff
	.zero		1


	//   ....[166]....
        /*0b64*/ 	.word	0x0000a340
        /*0b68*/ 	.word	0x00000003
        /*0b6c*/ 	.word	0x00000110
        /*0b70*/ 	.short	0x010a
        /*0b72*/ 	.byte	0xff
	.zero		1


	//----- nvinfo : EIATTR_NUM_MBARRIERS
	.align		4
.L_47:
        /*0b74*/ 	.byte	0x03, 0x38
        /*0b76*/ 	.short	0x0032


	//----- nvinfo : EIATTR_EXIT_INSTR_OFFSETS
	.align		4
        /*0b78*/ 	.byte	0x04, 0x1c
        /*0b7a*/ 	.short	(.L_49 - .L_48)


	//   ....[0]....
.L_48:
        /*0b7c*/ 	.word	0x000037d0


	//   ....[1]....
        /*0b80*/ 	.word	0x00003a80


	//   ....[2]....
        /*0b84*/ 	.word	0x00003ae0


	//   ....[3]....
        /*0b88*/ 	.word	0x00004850


	//   ....[4]....
        /*0b8c*/ 	.word	0x00005c00


	//   ....[5]....
        /*0b90*/ 	.word	0x00005c40


	//   ....[6]....
        /*0b94*/ 	.word	0x00009330


	//   ....[7]....
        /*0b98*/ 	.word	0x000093b0


	//   ....[8]....
        /*0b9c*/ 	.word	0x000093e0


	//   ....[9]....
        /*0ba0*/ 	.word	0x00009460


	//----- nvinfo : EIATTR_MAX_THREADS
	.align		4
.L_49:
        /*0ba4*/ 	.byte	0x04, 0x05
        /*0ba6*/ 	.short	(.L_51 - .L_50)
.L_50:
        /*0ba8*/ 	.word	0x00000100
        /*0bac*/ 	.word	0x00000001
        /*0bb0*/ 	.word	0x00000001


	//----- nvinfo : EIATTR_CRS_STACK_SIZE
	.align		4
.L_51:
        /*0bb4*/ 	.byte	0x04, 0x1e
        /*0bb6*/ 	.short	(.L_53 - .L_52)
.L_52:
        /*0bb8*/ 	.word	0x00000000


	//----- nvinfo : EIATTR_CBANK_PARAM_SIZE
	.align		4
.L_53:
        /*0bbc*/ 	.byte	0x03, 0x19
        /*0bbe*/ 	.short	0x0900


	//----- nvinfo : EIATTR_PARAM_CBANK
	.align		4
        /*0bc0*/ 	.byte	0x04, 0x0a
        /*0bc2*/ 	.short	(.L_55 - .L_54)
	.align		4
.L_54:
        /*0bc4*/ 	.word	index@(.nv.constant0._ZN7cutlass13device_kernelINS_4conv6kernel13ConvUniversalINS1_16ConvProblemShapeILNS1_8OperatorE1ELi3EEENS1_10collective14CollectiveConvINS1_47MainloopSm100TmaUmmaWarpSpecializedImplicitGemmILS5_1ELi17ELi3ELi1ELi2EN4cute5tupleIJNSA_1CILi2EEENSC_ILi1EEESE_EEEEENSB_IJNSC_ILi64EEENSC_ILi128EEENSB_IJNSC_ILi32EEEEEEEEENS_6half_tESM_NSA_8TiledMMAINSA_8MMA_AtomIJNSA_20SM100_MMA_F16BF16_SSISM_SM_fLi64ELi128ELNSA_4UMMA5MajorE0ELSR_1ELNSQ_7ScaleInE0ELSS_0EEEEEENSA_6LayoutINSB_IJSE_SE_SE_EEENSB_IJNSC_ILi0EEESX_SX_EEEEENSB_IJNSA_10UnderscoreES10_S10_EEEEENS7_6detail27Sm100ImplicitGemmTileTraitsINSA_20SM90_TMA_LOAD_IM2COLENSA_14ComposedLayoutINSA_7SwizzleILi2ELi4ELi3EEENSA_18smem_ptr_flag_bitsILi16EEENSV_INSB_IJNSC_ILi8EEESJ_EEENSB_IJSJ_SE_EEEEEEEvEENS14_INSA_23SM90_TMA_LOAD_MULTICASTENS16_INS17_ILi3ELi4ELi3EEES1A_NSV_INSB_IJSH_S1B_EEENSB_IJSE_SH_EEEEEEEvEEEENS_8epilogue10collective18CollectiveEpilogueINS1P_23Sm100TmaWarpSpecializedILi4ELi2ELi16ELb1ELb0EEEJSL_NSB_IJNSV_ISH_SE_EENSV_ISJ_SE_EEEEESM_NSB_IJNSB_IJllllEEESE_SX_EEESM_S1Y_NS1P_6fusion15FusionCallbacksIS1T_NS1Z_17LinearCombinationISM_fSM_fLNS_15FloatRoundStyleE2EEESL_S1W_JEEENSA_5SM1004TMEM4LOAD26SM100_TMEM_LOAD_16dp256b4xES15_S1F_NSA_17SM75_U32x4_LDSM_NENSA_21SM90_TMA_STORE_IM2COLES1F_NSA_17SM90_U32x4_STSM_NENSA_39AutoVectorizingCopyWithAssumedAlignmentILi128EEEEEEvvEEEEvNT_6ParamsE)
        /*0bc8*/ 	.short	0x0380
        /*0bca*/ 	.short	0x0900


	//----- nvinfo : EIATTR_SW_WAR
	.align		4
.L_55:
        /*0bcc*/ 	.byte	0x04, 0x36
        /*0bce*/ 	.short	(.L_57 - .L_56)
.L_56:
        /*0bd0*/ 	.word	0x00000008
.L_57:


//--------------------- .nv.callgraph             --------------------------
	.section	.nv.callgraph,"",@"SHT_CUDA_CALLGRAPH"
	.align	4
	.sectionentsize	8
	.align		4
        /*0000*/ 	.word	0x00000000
	.align		4
        /*0004*/ 	.word	0xffffffff
	.align		4
        /*0008*/ 	.word	index@(_ZN7cutlass13device_kernelINS_4conv6kernel13ConvUniversalINS1_16ConvProblemShapeILNS1_8OperatorE1ELi3EEENS1_10collective14CollectiveConvINS1_47MainloopSm100TmaUmmaWarpSpecializedImplicitGemmILS5_1ELi17ELi3ELi1ELi2EN4cute5tupleIJNSA_1CILi2EEENSC_ILi1EEESE_EEEEENSB_IJNSC_ILi64EEENSC_ILi128EEENSB_IJNSC_ILi32EEEEEEEEENS_6half_tESM_NSA_8TiledMMAINSA_8MMA_AtomIJNSA_20SM100_MMA_F16BF16_SSISM_SM_fLi64ELi128ELNSA_4UMMA5MajorE0ELSR_1ELNSQ_7ScaleInE0ELSS_0EEEEEENSA_6LayoutINSB_IJSE_SE_SE_EEENSB_IJNSC_ILi0EEESX_SX_EEEEENSB_IJNSA_10UnderscoreES10_S10_EEEEENS7_6detail27Sm100ImplicitGemmTileTraitsINSA_20SM90_TMA_LOAD_IM2COLENSA_14ComposedLayoutINSA_7SwizzleILi2ELi4ELi3EEENSA_18smem_ptr_flag_bitsILi16EEENSV_INSB_IJNSC_ILi8EEESJ_EEENSB_IJSJ_SE_EEEEEEEvEENS14_INSA_23SM90_TMA_LOAD_MULTICASTENS16_INS17_ILi3ELi4ELi3EEES1A_NSV_INSB_IJSH_S1B_EEENSB_IJSE_SH_EEEEEEEvEEEENS_8epilogue10collective18CollectiveEpilogueINS1P_23Sm100TmaWarpSpecializedILi4ELi2ELi16ELb1ELb0EEEJSL_NSB_IJNSV_ISH_SE_EENSV_ISJ_SE_EEEEESM_NSB_IJNSB_IJllllEEESE_SX_EEESM_S1Y_NS1P_6fusion15FusionCallbacksIS1T_NS1Z_17LinearCombinationISM_fSM_fLNS_15FloatRoundStyleE2EEESL_S1W_JEEENSA_5SM1004TMEM4LOAD26SM100_TMEM_LOAD_16dp256b4xES15_S1F_NSA_17SM75_U32x4_LDSM_NENSA_21SM90_TMA_STORE_IM2COLES1F_NSA_17SM90_U32x4_STSM_NENSA_39AutoVectorizingCopyWithAssumedAlignmentILi128EEEEEEvvEEEEvNT_6ParamsE)
	.align		4
        /*000c*/ 	.word	index@(__assertfail)
	.align		4
        /*0010*/ 	.word	0x00000000
	.align		4
        /*0014*/ 	.word	0xfffffffe
	.align		4
        /*0018*/ 	.word	0x00000000
	.align		4
        /*001c*/ 	.word	0xfffffffd
	.align		4
        /*0020*/ 	.word	0x00000000
	.align		4
        /*0024*/ 	.word	0xfffffffc


//--------------------- .nv.constant4             --------------------------
	.section	.nv.constant4,"a",@progbits
	.align	8
	.align		8
.nv.constant4:
        /*0000*/ 	.dword	__assertfail
	.align		8
        /*0008*/ 	.dword	__unnamed_1
	.align		8
        /*0010*/ 	.dword	__unnamed_2
	.align		8
        /*0018*/ 	.dword	_ZN39_INTERNAL_1fa55f82_4_k_cu_acf1c654_39804cuda3std3__45__cpo5beginE
	.align		8
        /*0020*/ 	.dword	_ZN39_INTERNAL_1fa55f82_4_k_cu_acf1c654_39804cuda3std3__45__cpo3endE
	.align		8
        /*0028*/ 	.dword	_ZN39_INTERNAL_1fa55f82_4_k_cu_acf1c654_39804cuda3std3__45__cpo6cbeginE
	.align		8
        /*0030*/ 	.dword	_ZN39_INTERNAL_1fa55f82_4_k_cu_acf1c654_39804cuda3std3__45__cpo4cendE
	.align		8
        /*0038*/ 	.dword	_ZN39_INTERNAL_1fa55f82_4_k_cu_acf1c654_39804cuda3std3__441_GLOBAL__N__1fa55f82_4_k_cu_acf1c654_39806ignoreE
	.align		8
        /*0040*/ 	.dword	_ZN39_INTERNAL_1fa55f82_4_k_cu_acf1c654_39804cuda3std3__419piecewise_constructE
	.align		8
        /*0048*/ 	.dword	_ZN39_INTERNAL_1fa55f82_4_k_cu_acf1c654_39804cuda3std3__48in_placeE
	.align		8
        /*0050*/ 	.dword	_ZN39_INTERNAL_1fa55f82_4_k_cu_acf1c654_39804cuda3std6ranges3__45__cpo4swapE
	.align		8
        /*0058*/ 	.dword	_ZN39_INTERNAL_1fa55f82_4_k_cu_acf1c654_39804cuda3std6ranges3__45__cpo9iter_moveE
	.align		8
        /*0060*/ 	.dword	_ZN39_INTERNAL_1fa55f82_4_k_cu_acf1c654_39804cute7productE
	.align		8
        /*0068*/ 	.dword	_ZN39_INTERNAL_1fa55f82_4_k_cu_acf1c654_39804cute1_E
	.align		8
        /*0070*/ 	.dword	$str$27
	.align		8
        /*0078*/ 	.dword	$str$28
	.align		8
        /*0080*/ 	.dword	$str$29
	.align		8
        /*0088*/ 	.dword	$str$30


//--------------------- .text._ZN7cutlass13device_kernelINS_4conv6kernel13ConvUniversalINS1_16ConvProblemShapeILNS1_8OperatorE1ELi3EEENS1_10collective14CollectiveConvINS1_47MainloopSm100TmaUmmaWarpSpecializedImplicitGemmILS5_1ELi17ELi3ELi1ELi2EN4cute5tupleIJNSA_1CILi2EEENSC_ILi1EEESE_EEEEENSB_IJNSC_ILi64EEENSC_ILi128EEENSB_IJNSC_ILi32EEEEEEEEENS_6half_tESM_NSA_8TiledMMAINSA_8MMA_AtomIJNSA_20SM100_MMA_F16BF16_SSISM_SM_fLi64ELi128ELNSA_4UMMA5MajorE0ELSR_1ELNSQ_7ScaleInE0ELSS_0EEEEEENSA_6LayoutINSB_IJSE_SE_SE_EEENSB_IJNSC_ILi0EEESX_SX_EEEEENSB_IJNSA_10UnderscoreES10_S10_EEEEENS7_6detail27Sm100ImplicitGemmTileTraitsINSA_20SM90_TMA_LOAD_IM2COLENSA_14ComposedLayoutINSA_7SwizzleILi2ELi4ELi3EEENSA_18smem_ptr_flag_bitsILi16EEENSV_INSB_IJNSC_ILi8EEESJ_EEENSB_IJSJ_SE_EEEEEEEvEENS14_INSA_23SM90_TMA_LOAD_MULTICASTENS16_INS17_ILi3ELi4ELi3EEES1A_NSV_INSB_IJSH_S1B_EEENSB_IJSE_SH_EEEEEEEvEEEENS_8epilogue10collective18CollectiveEpilogueINS1P_23Sm100TmaWarpSpecializedILi4ELi2ELi16ELb1ELb0EEEJSL_NSB_IJNSV_ISH_SE_EENSV_ISJ_SE_EEEEESM_NSB_IJNSB_IJllllEEESE_SX_EEESM_S1Y_NS1P_6fusion15FusionCallbacksIS1T_NS1Z_17LinearCombinationISM_fSM_fLNS_15FloatRoundStyleE2EEESL_S1W_JEEENSA_5SM1004TMEM4LOAD26SM100_TMEM_LOAD_16dp256b4xES15_S1F_NSA_17SM75_U32x4_LDSM_NENSA_21SM90_TMA_STORE_IM2COLES1F_NSA_17SM90_U32x4_STSM_NENSA_39AutoVectorizingCopyWithAssumedAlignmentILi128EEEEEEvvEEEEvNT_6ParamsE --------------------------
	.section	.text._ZN7cutlass13device_kernelINS_4conv6kernel13ConvUniversalINS1_16ConvProblemShapeILNS1_8OperatorE1ELi3EEENS1_10collective14CollectiveConvINS1_47MainloopSm100TmaUmmaWarpSpecializedImplicitGemmILS5_1ELi17ELi3ELi1ELi2EN4cute5tupleIJNSA_1CILi2EEENSC_ILi1EEESE_EEEEENSB_IJNSC_ILi64EEENSC_ILi128EEENSB_IJNSC_ILi32EEEEEEEEENS_6half_tESM_NSA_8TiledMMAINSA_8MMA_AtomIJNSA_20SM100_MMA_F16BF16_SSISM_SM_fLi64ELi128ELNSA_4UMMA5MajorE0ELSR_1ELNSQ_7ScaleInE0ELSS_0EEEEEENSA_6LayoutINSB_IJSE_SE_SE_EEENSB_IJNSC_ILi0EEESX_SX_EEEEENSB_IJNSA_10UnderscoreES10_S10_EEEEENS7_6detail27Sm100ImplicitGemmTileTraitsINSA_20SM90_TMA_LOAD_IM2COLENSA_14ComposedLayoutINSA_7SwizzleILi2ELi4ELi3EEENSA_18smem_ptr_flag_bitsILi16EEENSV_INSB_IJNSC_ILi8EEESJ_EEENSB_IJSJ_SE_EEEEEEEvEENS14_INSA_23SM90_TMA_LOAD_MULTICASTENS16_INS17_ILi3ELi4ELi3EEES1A_NSV_INSB_IJSH_S1B_EEENSB_IJSE_SH_EEEEEEEvEEEENS_8epilogue10collective18CollectiveEpilogueINS1P_23Sm100TmaWarpSpecializedILi4ELi2ELi16ELb1ELb0EEEJSL_NSB_IJNSV_ISH_SE_EENSV_ISJ_SE_EEEEESM_NSB_IJNSB_IJllllEEESE_SX_EEESM_S1Y_NS1P_6fusion15FusionCallbacksIS1T_NS1Z_17LinearCombinationISM_fSM_fLNS_15FloatRoundStyleE2EEESL_S1W_JEEENSA_5SM1004TMEM4LOAD26SM100_TMEM_LOAD_16dp256b4xES15_S1F_NSA_17SM75_U32x4_LDSM_NENSA_21SM90_TMA_STORE_IM2COLES1F_NSA_17SM90_U32x4_STSM_NENSA_39AutoVectorizingCopyWithAssumedAlignmentILi128EEEEEEvvEEEEvNT_6ParamsE,"ax",@progbits
	.align	128
.text._ZN7cutlass13device_kernelINS_4conv6kernel13ConvUniversalINS1_16ConvProblemShapeILNS1_8OperatorE1ELi3EEENS1_10collective14CollectiveConvINS1_47MainloopSm100TmaUmmaWarpSpecializedImplicitGemmILS5_1ELi17ELi3ELi1ELi2EN4cute5tupleIJNSA_1CILi2EEENSC_ILi1EEESE_EEEEENSB_IJNSC_ILi64EEENSC_ILi128EEENSB_IJNSC_ILi32EEEEEEEEENS_6half_tESM_NSA_8TiledMMAINSA_8MMA_AtomIJNSA_20SM100_MMA_F16BF16_SSISM_SM_fLi64ELi128ELNSA_4UMMA5MajorE0ELSR_1ELNSQ_7ScaleInE0ELSS_0EEEEEENSA_6LayoutINSB_IJSE_SE_SE_EEENSB_IJNSC_ILi0EEESX_SX_EEEEENSB_IJNSA_10UnderscoreES10_S10_EEEEENS7_6detail27Sm100ImplicitGemmTileTraitsINSA_20SM90_TMA_LOAD_IM2COLENSA_14ComposedLayoutINSA_7SwizzleILi2ELi4ELi3EEENSA_18smem_ptr_flag_bitsILi16EEENSV_INSB_IJNSC_ILi8EEESJ_EEENSB_IJSJ_SE_EEEEEEEvEENS14_INSA_23SM90_TMA_LOAD_MULTICASTENS16_INS17_ILi3ELi4ELi3EEES1A_NSV_INSB_IJSH_S1B_EEENSB_IJSE_SH_EEEEEEEvEEEENS_8epilogue10collective18CollectiveEpilogueINS1P_23Sm100TmaWarpSpecializedILi4ELi2ELi16ELb1ELb0EEEJSL_NSB_IJNSV_ISH_SE_EENSV_ISJ_SE_EEEEESM_NSB_IJNSB_IJllllEEESE_SX_EEESM_S1Y_NS1P_6fusion15FusionCallbacksIS1T_NS1Z_17LinearCombinationISM_fSM_fLNS_15FloatRoundStyleE2EEESL_S1W_JEEENSA_5SM1004TMEM4LOAD26SM100_TMEM_LOAD_16dp256b4xES15_S1F_NSA_17SM75_U32x4_LDSM_NENSA_21SM90_TMA_STORE_IM2COLES1F_NSA_17SM90_U32x4_STSM_NENSA_39AutoVectorizingCopyWithAssumedAlignmentILi128EEEEEEvvEEEEvNT_6ParamsE:
        .type           _ZN7cutlass13device_kernelINS_4conv6kernel13ConvUniversalINS1_16ConvProblemShapeILNS1_8OperatorE1ELi3EEENS1_10collective14CollectiveConvINS1_47MainloopSm100TmaUmmaWarpSpecializedImplicitGemmILS5_1ELi17ELi3ELi1ELi2EN4cute5tupleIJNSA_1CILi2EEENSC_ILi1EEESE_EEEEENSB_IJNSC_ILi64EEENSC_ILi128EEENSB_IJNSC_ILi32EEEEEEEEENS_6half_tESM_NSA_8TiledMMAINSA_8MMA_AtomIJNSA_20SM100_MMA_F16BF16_SSISM_SM_fLi64ELi128ELNSA_4UMMA5MajorE0ELSR_1ELNSQ_7ScaleInE0ELSS_0EEEEEENSA_6LayoutINSB_IJSE_SE_SE_EEENSB_IJNSC_ILi0EEESX_SX_EEEEENSB_IJNSA_10UnderscoreES10_S10_EEEEENS7_6detail27Sm100ImplicitGemmTileTraitsINSA_20SM90_TMA_LOAD_IM2COLENSA_14ComposedLayoutINSA_7SwizzleILi2ELi4ELi3EEENSA_18smem_ptr_flag_bitsILi16EEENSV_INSB_IJNSC_ILi8EEESJ_EEENSB_IJSJ_SE_EEEEEEEvEENS14_INSA_23SM90_TMA_LOAD_MULTICASTENS16_INS17_ILi3ELi4ELi3EEES1A_NSV_INSB_IJSH_S1B_EEENSB_IJSE_SH_EEEEEEEvEEEENS_8epilogue10collective18CollectiveEpilogueINS1P_23Sm100TmaWarpSpecializedILi4ELi2ELi16ELb1ELb0EEEJSL_NSB_IJNSV_ISH_SE_EENSV_ISJ_SE_EEEEESM_NSB_IJNSB_IJllllEEESE_SX_EEESM_S1Y_NS1P_6fusion15FusionCallbacksIS1T_NS1Z_17LinearCombinationISM_fSM_fLNS_15FloatRoundStyleE2EEESL_S1W_JEEENSA_5SM1004TMEM4LOAD26SM100_TMEM_LOAD_16dp256b4xES15_S1F_NSA_17SM75_U32x4_LDSM_NENSA_21SM90_TMA_STORE_IM2COLES1F_NSA_17SM90_U32x4_STSM_NENSA_39AutoVectorizingCopyWithAssumedAlignmentILi128EEEEEEvvEEEEvNT_6ParamsE,@function
        .size           _ZN7cutlass13device_kernelINS_4conv6kernel13ConvUniversalINS1_16ConvProblemShapeILNS1_8OperatorE1ELi3EEENS1_10collective14CollectiveConvINS1_47MainloopSm100TmaUmmaWarpSpecializedImplicitGemmILS5_1ELi17ELi3ELi1ELi2EN4cute5tupleIJNSA_1CILi2EEENSC_ILi1EEESE_EEEEENSB_IJNSC_ILi64EEENSC_ILi128EEENSB_IJNSC_ILi32EEEEEEEEENS_6half_tESM_NSA_8TiledMMAINSA_8MMA_AtomIJNSA_20SM100_MMA_F16BF16_SSISM_SM_fLi64ELi128ELNSA_4UMMA5MajorE0ELSR_1ELNSQ_7ScaleInE0ELSS_0EEEEEENSA_6LayoutINSB_IJSE_SE_SE_EEENSB_IJNSC_ILi0EEESX_SX_EEEEENSB_IJNSA_10UnderscoreES10_S10_EEEEENS7_6detail27Sm100ImplicitGemmTileTraitsINSA_20SM90_TMA_LOAD_IM2COLENSA_14ComposedLayoutINSA_7SwizzleILi2ELi4ELi3EEENSA_18smem_ptr_flag_bitsILi16EEENSV_INSB_IJNSC_ILi8EEESJ_EEENSB_IJSJ_SE_EEEEEEEvEENS14_INSA_23SM90_TMA_LOAD_MULTICASTENS16_INS17_ILi3ELi4ELi3EEES1A_NSV_INSB_IJSH_S1B_EEENSB_IJSE_SH_EEEEEEEvEEEENS_8epilogue10collective18CollectiveEpilogueINS1P_23Sm100TmaWarpSpecializedILi4ELi2ELi16ELb1ELb0EEEJSL_NSB_IJNSV_ISH_SE_EENSV_ISJ_SE_EEEEESM_NSB_IJNSB_IJllllEEESE_SX_EEESM_S1Y_NS1P_6fusion15FusionCallbacksIS1T_NS1Z_17LinearCombinationISM_fSM_fLNS_15FloatRoundStyleE2EEESL_S1W_JEEENSA_5SM1004TMEM4LOAD26SM100_TMEM_LOAD_16dp256b4xES15_S1F_NSA_17SM75_U32x4_LDSM_NENSA_21SM90_TMA_STORE_IM2COLES1F_NSA_17SM90_U32x4_STSM_NENSA_39AutoVectorizingCopyWithAssumedAlignmentILi128EEEEEEvvEEEEvNT_6ParamsE,(.L_x_213 - _ZN7cutlass13device_kernelINS_4conv6kernel13ConvUniversalINS1_16ConvProblemShapeILNS1_8OperatorE1ELi3EEENS1_10collective14CollectiveConvINS1_47MainloopSm100TmaUmmaWarpSpecializedImplicitGemmILS5_1ELi17ELi3ELi1ELi2EN4cute5tupleIJNSA_1CILi2EEENSC_ILi1EEESE_EEEEENSB_IJNSC_ILi64EEENSC_ILi128EEENSB_IJNSC_ILi32EEEEEEEEENS_6half_tESM_NSA_8TiledMMAINSA_8MMA_AtomIJNSA_20SM100_MMA_F16BF16_SSISM_SM_fLi64ELi128ELNSA_4UMMA5MajorE0ELSR_1ELNSQ_7ScaleInE0ELSS_0EEEEEENSA_6LayoutINSB_IJSE_SE_SE_EEENSB_IJNSC_ILi0EEESX_SX_EEEEENSB_IJNSA_10UnderscoreES10_S10_EEEEENS7_6detail27Sm100ImplicitGemmTileTraitsINSA_20SM90_TMA_LOAD_IM2COLENSA_14ComposedLayoutINSA_7SwizzleILi2ELi4ELi3EEENSA_18smem_ptr_flag_bitsILi16EEENSV_INSB_IJNSC_ILi8EEESJ_EEENSB_IJSJ_SE_EEEEEEEvEENS14_INSA_23SM90_TMA_LOAD_MULTICASTENS16_INS17_ILi3ELi4ELi3EEES1A_NSV_INSB_IJSH_S1B_EEENSB_IJSE_SH_EEEEEEEvEEEENS_8epilogue10collective18CollectiveEpilogueINS1P_23Sm100TmaWarpSpecializedILi4ELi2ELi16ELb1ELb0EEEJSL_NSB_IJNSV_ISH_SE_EENSV_ISJ_SE_EEEEESM_NSB_IJNSB_IJllllEEESE_SX_EEESM_S1Y_NS1P_6fusion15FusionCallbacksIS1T_NS1Z_17LinearCombinationISM_fSM_fLNS_15FloatRoundStyleE2EEESL_S1W_JEEENSA_5SM1004TMEM4LOAD26SM100_TMEM_LOAD_16dp256b4xES15_S1F_NSA_17SM75_U32x4_LDSM_NENSA_21SM90_TMA_STORE_IM2COLES1F_NSA_17SM90_U32x4_STSM_NENSA_39AutoVectorizingCopyWithAssumedAlignmentILi128EEEEEEvvEEEEvNT_6ParamsE)
        .other          _ZN7cutlass13device_kernelINS_4conv6kernel13ConvUniversalINS1_16ConvProblemShapeILNS1_8OperatorE1ELi3EEENS1_10collective14CollectiveConvINS1_47MainloopSm100TmaUmmaWarpSpecializedImplicitGemmILS5_1ELi17ELi3ELi1ELi2EN4cute5tupleIJNSA_1CILi2EEENSC_ILi1EEESE_EEEEENSB_IJNSC_ILi64EEENSC_ILi128EEENSB_IJNSC_ILi32EEEEEEEEENS_6half_tESM_NSA_8TiledMMAINSA_8MMA_AtomIJNSA_20SM100_MMA_F16BF16_SSISM_SM_fLi64ELi128ELNSA_4UMMA5MajorE0ELSR_1ELNSQ_7ScaleInE0ELSS_0EEEEEENSA_6LayoutINSB_IJSE_SE_SE_EEENSB_IJNSC_ILi0EEESX_SX_EEEEENSB_IJNSA_10UnderscoreES10_S10_EEEEENS7_6detail27Sm100ImplicitGemmTileTraitsINSA_20SM90_TMA_LOAD_IM2COLENSA_14ComposedLayoutINSA_7SwizzleILi2ELi4ELi3EEENSA_18smem_ptr_flag_bitsILi16EEENSV_INSB_IJNSC_ILi8EEESJ_EEENSB_IJSJ_SE_EEEEEEEvEENS14_INSA_23SM90_TMA_LOAD_MULTICASTENS16_INS17_ILi3ELi4ELi3EEES1A_NSV_INSB_IJSH_S1B_EEENSB_IJSE_SH_EEEEEEEvEEEENS_8epilogue10collective18CollectiveEpilogueINS1P_23Sm100TmaWarpSpecializedILi4ELi2ELi16ELb1ELb0EEEJSL_NSB_IJNSV_ISH_SE_EENSV_ISJ_SE_EEEEESM_NSB_IJNSB_IJllllEEESE_SX_EEESM_S1Y_NS1P_6fusion15FusionCallbacksIS1T_NS1Z_17LinearCombinationISM_fSM_fLNS_15FloatRoundStyleE2EEESL_S1W_JEEENSA_5SM1004TMEM4LOAD26SM100_TMEM_LOAD_16dp256b4xES15_S1F_NSA_17SM75_U32x4_LDSM_NENSA_21SM90_TMA_STORE_IM2COLES1F_NSA_17SM90_U32x4_STSM_NENSA_39AutoVectorizingCopyWithAssumedAlignmentILi128EEEEEEvvEEEEvNT_6ParamsE,@"STO_CUDA_ENTRY STV_DEFAULT"
_ZN7cutlass13device_kernelINS_4conv6kernel13ConvUniversalINS1_16ConvProblemShapeILNS1_8OperatorE1ELi3EEENS1_10collective14CollectiveConvINS1_47MainloopSm100TmaUmmaWarpSpecializedImplicitGemmILS5_1ELi17ELi3ELi1ELi2EN4cute5tupleIJNSA_1CILi2EEENSC_ILi1EEESE_EEEEENSB_IJNSC_ILi64EEENSC_ILi128EEENSB_IJNSC_ILi32EEEEEEEEENS_6half_tESM_NSA_8TiledMMAINSA_8MMA_AtomIJNSA_20SM100_MMA_F16BF16_SSISM_SM_fLi64ELi128ELNSA_4UMMA5MajorE0ELSR_1ELNSQ_7ScaleInE0ELSS_0EEEEEENSA_6LayoutINSB_IJSE_SE_SE_EEENSB_IJNSC_ILi0EEESX_SX_EEEEENSB_IJNSA_10UnderscoreES10_S10_EEEEENS7_6detail27Sm100ImplicitGemmTileTraitsINSA_20SM90_TMA_LOAD_IM2COLENSA_14ComposedLayoutINSA_7SwizzleILi2ELi4ELi3EEENSA_18smem_ptr_flag_bitsILi16EEENSV_INSB_IJNSC_ILi8EEESJ_EEENSB_IJSJ_SE_EEEEEEEvEENS14_INSA_23SM90_TMA_LOAD_MULTICASTENS16_INS17_ILi3ELi4ELi3EEES1A_NSV_INSB_IJSH_S1B_EEENSB_IJSE_SH_EEEEEEEvEEEENS_8epilogue10collective18CollectiveEpilogueINS1P_23Sm100TmaWarpSpecializedILi4ELi2ELi16ELb1ELb0EEEJSL_NSB_IJNSV_ISH_SE_EENSV_ISJ_SE_EEEEESM_NSB_IJNSB_IJllllEEESE_SX_EEESM_S1Y_NS1P_6fusion15FusionCallbacksIS1T_NS1Z_17LinearCombinationISM_fSM_fLNS_15FloatRoundStyleE2EEESL_S1W_JEEENSA_5SM1004TMEM4LOAD26SM100_TMEM_LOAD_16dp256b4xES15_S1F_NSA_17SM75_U32x4_LDSM_NENSA_21SM90_TMA_STORE_IM2COLES1F_NSA_17SM90_U32x4_STSM_NENSA_39AutoVectorizingCopyWithAssumedAlignmentILi128EEEEEEvvEEEEvNT_6ParamsE:
[----:B------:R-:W1:Y:S01]  /*0000*/  LDC R1, c[0x0][0x37c] ;  /* 0x0000df00ff017b82 */ /* 0x000e620000000800 */
[----:B------:R-:W2:Y:S01]  /*0010*/  S2R R50, SR_TID.X ;  /* 0x0000000000327919 */ /* 0x000ea20000002100 */
[----:B------:R-:W3:Y:S01]  /*0020*/  LDCU.64 UR8, c[0x0][0x990] ;  /* 0x00013200ff0877ac */ /* 0x000ee20008000a00 */
[----:B-1----:R-:W-:Y:S01]  /*0030*/  VIADD R1, R1, 0xfffffff8 ;  /* 0xfffffff801017836 */ /* 0x002fe20000000000 */
[----:B------:R-:W-:Y:S02]  /*0040*/  PRMT R51, RZ, 0x7610, R51 ;  /* 0x00007610ff337816 */ /* 0x000fe40000000033 */
[----:B------:R-:W-:Y:S01]  /*0050*/  ELECT P3, URZ, PT ;  /* 0x0000000000ff782f */ /* 0x000fe20003860000 */
[----:B---3--:R-:W-:-:S04]  /*0060*/  UISETP.NE.U32.AND UP0, UPT, UR8, URZ, UPT ;  /* 0x000000ff0800728c */ /* 0x008fc8000bf05070 */
[----:B------:R-:W-:Y:S01]  /*0070*/  UISETP.NE.AND.EX UP0, UPT, UR9, URZ, UPT, UP0 ;  /* 0x000000ff0900728c */ /* 0x000fe2000bf05300 */
[----:B--2---:R-:W-:-:S05]  /*0080*/  SHF.R.U32.HI R52, RZ, 0x5, R50 ;  /* 0x00000005ff347819 */ /* 0x004fca0000011632 */
[----:B------:R-:W1:Y:S02]  /*0090*/  SHFL.IDX PT, R0, R52, RZ, 0x1f ;  /* 0x00001fff34007589 */ /* 0x000e6400000e0000 */
[----:B-1----:R-:W-:Y:S01]  /*00a0*/  R2UR UR18, R0 ;  /* 0x00000000001272ca */ /* 0x002fe200000e0000 */
[----:B------:R-:W-:-:S14]  /*00b0*/  BRA.U UP0, `(.L_x_0) ;  /* 0x0000000100307547 */ /* 0x000fdc000b800000 */
[----:B------:R-:W1:Y:S02]  /*00c0*/  LDCU.64 UR4, c[0x0][0x988] ;  /* 0x00013100ff0477ac */ /* 0x000e640008000a00 */
[----:B-1----:R-:W-:-:S04]  /*00d0*/  UISETP.NE.U32.AND UP0, UPT, UR4, URZ, UPT ;  /* 0x000000ff0400728c */ /* 0x002fc8000bf05070 */
[----:B------:R-:W-:-:S09]  /*00e0*/  UISETP.NE.AND.EX UP0, UPT, UR5, URZ, UPT, UP0 ;  /* 0x000000ff0500728c */ /* 0x000fd2000bf05300 */
[----:B------:R-:W-:Y:S05]  /*00f0*/  BRA.U !UP0, `(.L_x_1) ;  /* 0x0000000108147547 */ /* 0x000fea000b800000 */
[----:B------:R-:W1:Y:S01]  /*0100*/  LDC.64 R2, c[0x0][0x988] ;  /* 0x00026200ff027b82 */ /* 0x000e620000000a00 */
[----:B------:R-:W1:Y:S02]  /*0110*/  LDCU.64 UR4, c[0x0][0x358] ;  /* 0x00006b00ff0477ac */ /* 0x000e640008000a00 */
[----:B-1----:R1:W5:Y:S01]  /*0120*/  LDG.E R27, desc[UR4][R2.64] ;  /* 0x00000004021b7981 */ /* 0x002362000c1e1900 */
[----:B------:R-:W-:Y:S01]  /*0130*/  HFMA2 R51, -RZ, RZ, 0, 5.9604644775390625e-08 ;  /* 0x00000001ff337431 */ /* 0x000fe200000001ff */
[----:B------:R-:W-:Y:S05]  /*0140*/  BRA `(.L_x_0) ;  /* 0x00000000000c7947 */ /* 0x000fea0003800000 */
.L_x_1:
[----:B------:R-:W1:Y:S01]  /*0150*/  LDCU UR4, c[0x0][0x980] ;  /* 0x00013000ff0477ac */ /* 0x000e620008000800 */
[----:B------:R-:W-:Y:S01]  /*0160*/  HFMA2 R51, -RZ, RZ, 0, 5.9604644775390625e-08 ;  /* 0x00000001ff337431 */ /* 0x000fe200000001ff */
[----:B-1----:R-:W-:-:S07]  /*0170*/  MOV R27, UR4 ;  /* 0x00000004001b7c02 */ /* 0x002fce0008000f00 */
.L_x_0:
[----:B------:R-:W2:Y:S02]  /*0180*/  LDCU.64 UR4, c[0x0][0x9b0] ;  /* 0x00013600ff0477ac */ /* 0x000ea40008000a00 */
[----:B--2---:R-:W-:-:S04]  /*0190*/  UISETP.NE.U32.AND UP0, UPT, UR4, URZ, UPT ;  /* 0x000000ff0400728c */ /* 0x004fc8000bf05070 */
[----:B------:R-:W-:-:S09]  /*01a0*/  UISETP.NE.AND.EX UP0, UPT, UR5, URZ, UPT, UP0 ;  /* 0x000000ff0500728c */ /* 0x000fd2000bf05300 */
[----:B------:R-:W-:Y:S05]  /*01b0*/  BRA.U UP0, `(.L_x_2) ;  /* 0x0000000100287547 */ /* 0x000fea000b800000 */
[----:B------:R-:W2:Y:S02]  /*01c0*/  LDCU.64 UR4, c[0x0][0x9a8] ;  /* 0x00013500ff0477ac */ /* 0x000ea40008000a00 */
[----:B--2---:R-:W-:-:S04]  /*01d0*/  UISETP.NE.U32.AND UP0, UPT, UR4, URZ, UPT ;  /* 0x000000ff0400728c */ /* 0x004fc8000bf05070 */
[----:B------:R-:W-:-:S09]  /*01e0*/  UISETP.NE.AND.EX UP0, UPT, UR5, URZ, UPT, UP0 ;  /* 0x000000ff0500728c */ /* 0x000fd2000bf05300 */
[----:B------:R-:W-:Y:S05]  /*01f0*/  BRA.U !UP0, `(.L_x_3) ;  /* 0x0000000108107547 */ /* 0x000fea000b800000 */
[----:B------:R-:W2:Y:S01]  /*0200*/  LDC.64 R24, c[0x0][0x9a8] ;  /* 0x00026a00ff187b82 */ /* 0x000ea20000000a00 */
[----:B------:R-:W2:Y:S02]  /*0210*/  LDCU.64 UR4, c[0x0][0x358] ;  /* 0x00006b00ff0477ac */ /* 0x000ea40008000a00 */
[----:B--2---:R2:W5:Y:S01]  /*0220*/  LDG.E R24, desc[UR4][R24.64] ;  /* 0x0000000418187981 */ /* 0x004562000c1e1900 */
[----:B------:R-:W-:Y:S05]  /*0230*/  BRA `(.L_x_2) ;  /* 0x0000000000087947 */ /* 0x000fea0003800000 */
.L_x_3:
[----:B------:R-:W2:Y:S02]  /*0240*/  LDCU UR4, c[0x0][0x9a0] ;  /* 0x00013400ff0477ac */ /* 0x000ea40008000800 */
[----:B--2---:R-:W-:Y:S02]  /*0250*/  MOV R24, UR4 ;  /* 0x0000000400187c02 */ /* 0x004fe40008000f00 */
.L_x_2:
[----:B------:R-:W-:Y:S01]  /*0260*/  IMAD.U32 R0, RZ, RZ, UR18 ;  /* 0x00000012ff007e24 */ /* 0x000fe2000f8e00ff */
[----:B------:R-:W-:Y:S04]  /*0270*/  BSSY.RECONVERGENT B0, `(.L_x_4) ;  /* 0x000000c000007945 */ /* 0x000fe80003800200 */
[C---:B------:R-:W-:Y:S02]  /*0280*/  ISETP.NE.OR P1, PT, R0.reuse, 0x1, !P3 ;  /* 0x000000010000780c */ /* 0x040fe40005f25670 */
[----:B------:R-:W-:-:S11]  /*0290*/  ISETP.NE.OR P0, PT, R0, 0x3, !P3 ;  /* 0x000000030000780c */ /* 0x000fd60005f05670 */
[----:B------:R-:W-:Y:S05]  /*02a0*/  @P1 BRA `(.L_x_5) ;  /* 0x0000000000201947 */ /* 0x000fea0003800000 */
[----:B------:R-:W3:Y:S02]  /*02b0*/  LDCU.64 UR4, c[0x0][0x348] ;  /* 0x00006900ff0477ac */ /* 0x000ee40008000a00 */
[----:B---3--:R-:W-:Y:S02]  /*02c0*/  UIADD3 UR6, UP1, UPT, UR4, 0x80, URZ ;  /* 0x0000008004067890 */ /* 0x008fe4000ff3e0ff */
[----:B------:R-:W-:Y:S02]  /*02d0*/  UIADD3 UR4, UP0, UPT, UR4, 0x200, URZ ;  /* 0x0000020004047890 */ /* 0x000fe4000ff1e0ff */
[----:B------:R-:W-:Y:S02]  /*02e0*/  UIADD3.X UR7, UPT, UPT, URZ, UR5, URZ, UP1, !UPT ;  /* 0x00000005ff077290 */ /* 0x000fe40008ffe4ff */
[----:B------:R-:W-:-:S07]  /*02f0*/  UIADD3.X UR5, UPT, UPT, URZ, UR5, URZ, UP0, !UPT ;  /* 0x00000005ff057290 */ /* 0x000fce00087fe4ff */
[----:B------:R3:W-:Y:S02]  /*0300*/  UTMACCTL.PF [UR6] ;  /* 0x00000000060079b9 */ /* 0x0007e40008040000 */
[----:B------:R3:W-:Y:S02]  /*0310*/  UTMACCTL.PF [UR4] ;  /* 0x00000000040079b9 */ /* 0x0007e40008040000 */
[----:B---3--:R-:W-:Y:S01]  /*0320*/  NOP ;  /* 0x0000000000007918 */ /* 0x008fe20000000000 */
.L_x_5:
[----:B------:R-:W-:Y:S05]  /*0330*/  BSYNC.RECONVERGENT B0 ;  /* 0x0000000000007941 */ /* 0x000fea0003800200 */
.L_x_4:
[----:B------:R-:W-:Y:S04]  /*0340*/  BSSY.RECONVERGENT B0, `(.L_x_6) ;  /* 0x000000a000007945 */ /* 0x000fe80003800200 */
        /* <DEDUP_REMOVED lines=9> */
.L_x_7:
[----:B------:R-:W-:Y:S05]  /*03e0*/  BSYNC.RECONVERGENT B0 ;  /* 0x0000000000007941 */ /* 0x000fea0003800200 */
.L_x_6:
[----:B------:R-:W3:Y:S01]  /*03f0*/  LDCU.64 UR4, c[0x0][0x988] ;  /* 0x00013100ff0477ac */ /* 0x000ee20008000a00 */
[----:B------:R-:W-:Y:S02]  /*0400*/  UISETP.EQ.U32.AND UP2, UPT, UR8, URZ, UPT ;  /* 0x000000ff0800728c */ /* 0x000fe4000bf42070 */
[----:B------:R-:W-:Y:S02]  /*0410*/  UPLOP3.LUT UP3, UPT, UPT, UPT, UPT, 0x80, 0x8 ;  /* 0x000000000008789c */ /* 0x000fe40003f6f070 */
[----:B---3--:R-:W-:-:S04]  /*0420*/  UISETP.NE.U32.AND UP0, UPT, UR4, URZ, UPT ;  /* 0x000000ff0400728c */ /* 0x008fc8000bf05070 */
[----:B------:R-:W-:-:S04]  /*0430*/  UISETP.NE.AND.EX UP1, UPT, UR5, URZ, UPT, UP0 ;  /* 0x000000ff0500728c */ /* 0x000fc8000bf25300 */
[----:B------:R-:W-:-:S04]  /*0440*/  UISETP.EQ.OR.EX UP4, UPT, UR9, URZ, !UP1, UP2 ;  /* 0x000000ff0900728c */ /* 0x000fc8000cf82720 */
[----:B------:R-:W-:-:S06]  /*0450*/  UP2UR UR4, UPR, URZ, 0x10 ;  /* 0x00000010ff047883 */ /* 0x000fcc0008000000 */
[----:B------:R-:W-:Y:S01]  /*0460*/  MOV R59, UR4 ;  /* 0x00000004003b7c02 */ /* 0x000fe20008000f00 */
[----:B------:R-:W-:Y:S06]  /*0470*/  BRA.U !UP4, `(.L_x_8) ;  /* 0x000000010c207547 */ /* 0x000fec000b800000 */
[----:B------:R-:W-:Y:S01]  /*0480*/  UISETP.NE.U32.AND UP2, UPT, UR8, URZ, UPT ;  /* 0x000000ff0800728c */ /* 0x000fe2000bf45070 */
[----:B-----5:R-:W-:Y:S01]  /*0490*/  FSETP.NEU.AND P0, PT, R27, RZ, PT ;  /* 0x000000ff1b00720b */ /* 0x020fe20003f0d000 */
[----:B------:R-:W-:Y:S02]  /*04a0*/  USEL UR4, URZ, 0xffffffff, UP1 ;  /* 0xffffffffff047887 */ /* 0x000fe40008800000 */
[----:B------:R-:W-:-:S10]  /*04b0*/  UISETP.NE.AND.EX UP2, UPT, UR9, URZ, UPT, UP2 ;  /* 0x000000ff0900728c */ /* 0x000fd4000bf45320 */
[----:B------:R-:W-:Y:S01]  /*04c0*/  VOTEU.ANY UP0, P0 ;  /* 0x0000000000ff7886 */ /* 0x000fe20000000100 */
[----:B------:R-:W-:-:S04]  /*04d0*/  @!UP2 USEL UR4, URZ, 0xffffffff, UP0 ;  /* 0xffffffffff04a887 */ /* 0x000fc80008000000 */
[----:B------:R-:W-:-:S04]  /*04e0*/  ULOP3.LUT UR4, UR4, 0x1, URZ, 0xc0, !UPT ;  /* 0x0000000104047892 */ /* 0x000fc8000f8ec0ff */
[----:B------:R-:W-:-:S11]  /*04f0*/  UISETP.NE.U32.AND UP3, UPT, UR4, 0x1, UPT ;  /* 0x000000010400788c */ /* 0x000fd6000bf65070 */
.L_x_8:
[----:B-1----:R-:W1:Y:S02]  /*0500*/  SHFL.IDX PT, R2, R52, RZ, 0x1f ;  /* 0x00001fff34027589 */ /* 0x002e6400000e0000 */
[----:B-1----:R-:W-:-:S13]  /*0510*/  ISETP.NE.AND P0, PT, R2, RZ, PT ;  /* 0x000000ff0200720c */ /* 0x002fda0003f05270 */
[----:B------:R-:W-:Y:S05]  /*0520*/  @P0 BRA `(.L_x_9) ;  /* 0x0000000000cc0947 */ /* 0x000fea0003800000 */
[----:B------:R-:W-:Y:S01]  /*0530*/  ELECT P0, URZ, PT ;  /* 0x0000000000ff782f */ /* 0x000fe20003800000 */
[----:B------:R-:W-:-:S12]  /*0540*/  BSSY.RECONVERGENT B0, `(.L_x_9) ;  /* 0x0000031000007945 */ /* 0x000fd80003800200 */
[----:B------:R-:W-:Y:S05]  /*0550*/  @!P0 BRA `(.L_x_10) ;  /* 0x0000000000bc8947 */ /* 0x000fea0003800000 */
[----:B------:R-:W1:Y:S01]  /*0560*/  S2UR UR4, SR_CgaCtaId ;  /* 0x00000000000479c3 */ /* 0x000e620000008800 */
[----:B------:R-:W-:Y:S01]  /*0570*/  UMOV UR5, 0x400 ;  /* 0x0000040000057882 */ /* 0x000fe20000000000 */
[----:B------:R-:W-:Y:S01]  /*0580*/  UMOV UR8, 0x1 ;  /* 0x0000000100087882 */ /* 0x000fe20000000000 */
[----:B------:R-:W-:Y:S01]  /*0590*/  UMOV UR6, 0x2 ;  /* 0x0000000200067882 */ /* 0x000fe20000000000 */
[----:B------:R-:W-:-:S04]  /*05a0*/  UIADD3 UR8, UPT, UPT, -UR8, 0x100000, URZ ;  /* 0x0010000008087890 */ /* 0x000fc8000fffe1ff */
[----:B------:R-:W-:Y:S02]  /*05b0*/  USHF.L.U32 UR9, UR8, 0xb, URZ ;  /* 0x0000000b08097899 */ /* 0x000fe400080006ff */
[----:B------:R-:W-:Y:S02]  /*05c0*/  USHF.L.U32 UR8, UR8, 0x1, URZ ;  /* 0x0000000108087899 */ /* 0x000fe400080006ff */
[----:B------:R-:W-:-:S04]  /*05d0*/  UIADD3 UR6, UPT, UPT, -UR6, 0x100000, URZ ;  /* 0x0010000006067890 */ /* 0x000fc8000fffe1ff */
[----:B------:R-:W-:Y:S02]  /*05e0*/  USHF.L.U32 UR7, UR6, 0xb, URZ ;  /* 0x0000000b06077899 */ /* 0x000fe400080006ff */
[----:B------:R-:W-:Y:S02]  /*05f0*/  USHF.L.U32 UR6, UR6, 0x1, URZ ;  /* 0x0000000106067899 */ /* 0x000fe400080006ff */
[----:B-1----:R-:W-:Y:S01]  /*0600*/  ULEA UR4, UR4, UR5, 0x18 ;  /* 0x0000000504047291 */ /* 0x002fe2000f8ec0ff */
[----:B------:R-:W1:Y:S11]  /*0610*/  FENCE.VIEW.ASYNC.S ;  /* 0x00000000000073c6 */ /* 0x000e760000000000 */
[----:B-1----:R1:W3:Y:S01]  /*0620*/  SYNCS.EXCH.64 URZ, [UR4], UR8 ;  /* 0x0000000804ff75b2 */ /* 0x0022e20008000100 */
[----:B------:R1:W4:Y:S01]  /*0630*/  SYNCS.EXCH.64 URZ, [UR4+0x88], UR6 ;  /* 0x0000880604ff75b2 */ /* 0x0003220008000100 */
[----:B------:R1:W1:Y:S01]  /*0640*/  SYNCS.EXCH.64 URZ, [UR4+0x8], UR8 ;  /* 0x0000080804ff75b2 */ /* 0x0002620008000100 */
        /* <DEDUP_REMOVED lines=31> */
[----:B---34-:R-:W-:Y:S01]  /*0840*/  NOP ;  /* 0x0000000000007918 */ /* 0x018fe20000000000 */
.L_x_10:
[----:B-1----:R-:W-:Y:S05]  /*0850*/  BSYNC.RECONVERGENT B0 ;  /* 0x0000000000007941 */ /* 0x002fea0003800200 */
.L_x_9:
[----:B------:R-:W1:Y:S01]  /*0860*/  SHFL.IDX PT, R2, R52, RZ, 0x1f ;  /* 0x00001fff34027589 */ /* 0x000e6200000e0000 */
[----:B------:R-:W-:Y:S01]  /*0870*/  NOP ;  /* 0x0000000000007918 */ /* 0x000fe20000000000 */
[----:B-1----:R-:W-:-:S13]  /*0880*/  ISETP.NE.AND P0, PT, R2, 0x1, PT ;  /* 0x000000010200780c */ /* 0x002fda0003f05270 */
[----:B------:R-:W-:Y:S05]  /*0890*/  @P0 BRA `(.L_x_11) ;  /* 0x0000000000580947 */ /* 0x000fea0003800000 */
        /* <DEDUP_REMOVED lines=9> */
[----:B------:R-:W-:Y:S01]  /*0930*/  USHF.L.U32 UR6, UR6, 0x1, URZ ;  /* 0x0000000106067899 */ /* 0x000fe200080006ff */
[----:B------:R-:W-:Y:S01]  /*0940*/  ELECT P0, URZ, PT ;  /* 0x0000000000ff782f */ /* 0x000fe20003800000 */
[----:B-1----:R-:W-:Y:S01]  /*0950*/  ULEA UR4, UR4, UR5, 0x18 ;  /* 0x0000000504047291 */ /* 0x002fe2000f8ec0ff */
[----:B------:R-:W1:Y:S11]  /*0960*/  FENCE.VIEW.ASYNC.S ;  /* 0x00000000000073c6 */ /* 0x000e760000000000 */
[----:B-1----:R1:W3:Y:S01]  /*0970*/  SYNCS.EXCH.64 URZ, [UR4+0x110], UR8 ;  /* 0x0001100804ff75b2 */ /* 0x0022e20008000100 */
[----:B------:R1:W4:Y:S01]  /*0980*/  SYNCS.EXCH.64 URZ, [UR4+0x130], UR6 ;  /* 0x0001300604ff75b2 */ /* 0x0003220008000100 */
[----:B------:R1:W1:Y:S01]  /*0990*/  SYNCS.EXCH.64 URZ, [UR4+0x118], UR8 ;  /* 0x0001180804ff75b2 */ /* 0x0002620008000100 */
[----:B------:R1:W1:Y:S01]  /*09a0*/  SYNCS.EXCH.64 URZ, [UR4+0x138], UR6 ;  /* 0x0001380604ff75b2 */ /* 0x0002620008000100 */
[----:B------:R1:W1:Y:S01]  /*09b0*/  SYNCS.EXCH.64 URZ, [UR4+0x120], UR8 ;  /* 0x0001200804ff75b2 */ /* 0x0002620008000100 */
[----:B------:R1:W1:Y:S01]  /*09c0*/  SYNCS.EXCH.64 URZ, [UR4+0x140], UR6 ;  /* 0x0001400604ff75b2 */ /* 0x0002620008000100 */
[----:B------:R1:W1:Y:S01]  /*09d0*/  SYNCS.EXCH.64 URZ, [UR4+0x128], UR8 ;  /* 0x0001280804ff75b2 */ /* 0x0002620008000100 */
[----:B------:R1:W1:Y:S01]  /*09e0*/  SYNCS.EXCH.64 URZ, [UR4+0x148], UR6 ;  /* 0x0001480604ff75b2 */ /* 0x0002620008000100 */
[----:B------:R-:W-:Y:S01]  /*09f0*/  NOP ;  /* 0x0000000000007918 */ /* 0x000fe20000000000 */
.L_x_11:
[----:B------:R-:W2:Y:S01]  /*0a00*/  SHFL.IDX PT, R2, R52, RZ, 0x1f ;  /* 0x00001fff34027589 */ /* 0x000ea200000e0000 */
[----:B------:R-:W-:Y:S01]  /*0a10*/  NOP ;  /* 0x0000000000007918 */ /* 0x000fe20000000000 */
[----:B--2---:R-:W-:-:S13]  /*0a20*/  ISETP.NE.AND P0, PT, R2, 0x3, PT ;  /* 0x000000030200780c */ /* 0x004fda0003f05270 */
[----:B------:R-:W-:Y:S05]  /*0a30*/  @P0 BRA `(.L_x_12) ;  /* 0x0000000000300947 */ /* 0x000fea0003800000 */
[----:B-1----:R-:W1:Y:S01]  /*0a40*/  S2UR UR4, SR_CgaCtaId ;  /* 0x00000000000479c3 */ /* 0x002e620000008800 */
[----:B------:R-:W-:Y:S01]  /*0a50*/  UMOV UR6, 0x400 ;  /* 0x0000040000067882 */ /* 0x000fe20000000000 */
[----:B------:R-:W-:Y:S01]  /*0a60*/  UMOV UR5, 0x20 ;  /* 0x0000002000057882 */ /* 0x000fe20000000000 */
[----:B------:R-:W-:Y:S01]  /*0a70*/  ELECT P0, URZ, PT ;  /* 0x0000000000ff782f */ /* 0x000fe20003800000 */
[----:B-1----:R-:W-:Y:S02]  /*0a80*/  ULEA UR6, UR4, UR6, 0x18 ;  /* 0x0000000604067291 */ /* 0x002fe4000f8ec0ff */
[----:B------:R-:W-:-:S04]  /*0a90*/  UIADD3 UR4, UPT, UPT, -UR5, 0x100000, URZ ;  /* 0x0010000005047890 */ /* 0x000fc8000fffe1ff */
[----:B------:R-:W-:Y:S02]  /*0aa0*/  USHF.L.U32 UR5, UR4, 0xb, URZ ;  /* 0x0000000b04057899 */ /* 0x000fe400080006ff */
[----:B------:R-:W-:Y:S01]  /*0ab0*/  USHF.L.U32 UR4, UR4, 0x1, URZ ;  /* 0x0000000104047899 */ /* 0x000fe200080006ff */
[----:B------:R-:W1:Y:S11]  /*0ac0*/  FENCE.VIEW.ASYNC.S ;  /* 0x00000000000073c6 */ /* 0x000e760000000000 */
[----:B-1----:R2:W1:Y:S01]  /*0ad0*/  SYNCS.EXCH.64 URZ, [UR6+0x150], UR4 ;  /* 0x0001500406ff75b2 */ /* 0x0024620008000100 */
[----:B------:R2:W1:Y:S02]  /*0ae0*/  SYNCS.EXCH.64 URZ, [UR6+0x158], UR4 ;  /* 0x0001580406ff75b2 */ /* 0x0004640008000100 */
[----:B--2---:R-:W-:Y:S01]  /*0af0*/  NOP ;  /* 0x0000000000007918 */ /* 0x004fe20000000000 */
.L_x_12:
[----:B------:R-:W2:Y:S01]  /*0b00*/  SHFL.IDX PT, R2, R52, RZ, 0x1f ;  /* 0x00001fff34027589 */ /* 0x000ea200000e0000 */
[----:B------:R-:W-:Y:S01]  /*0b10*/  NOP ;  /* 0x0000000000007918 */ /* 0x000fe20000000000 */
[----:B--2---:R-:W-:-:S13]  /*0b20*/  ISETP.NE.AND P0, PT, R2, 0x4, PT ;  /* 0x000000040200780c */ /* 0x004fda0003f05270 */
[----:B------:R-:W-:Y:S05]  /*0b30*/  @P0 BRA `(.L_x_13) ;  /* 0x0000000000440947 */ /* 0x000fea0003800000 */
[----:B-1----:R-:W1:Y:S01]  /*0b40*/  S2UR UR6, SR_CgaCtaId ;  /* 0x00000000000679c3 */ /* 0x002e620000008800 */
[----:B------:R-:W-:Y:S01]  /*0b50*/  UMOV UR4, 0x1e0 ;  /* 0x000001e000047882 */ /* 0x000fe20000000000 */
[----:B------:R-:W-:Y:S01]  /*0b60*/  UMOV UR5, 0x400 ;  /* 0x0000040000057882 */ /* 0x000fe20000000000 */
[----:B------:R-:W-:Y:S01]  /*0b70*/  USEL UR4, UR4, 0x1a0, UP3 ;  /* 0x000001a004047887 */ /* 0x000fe20009800000 */
[----:B------:R-:W-:Y:S01]  /*0b80*/  UMOV UR8, 0x1 ;  /* 0x0000000100087882 */ /* 0x000fe20000000000 */
[----:B------:R-:W-:Y:S01]  /*0b90*/  ELECT P0, URZ, PT ;  /* 0x0000000000ff782f */ /* 0x000fe20003800000 */
[----:B------:R-:W-:-:S04]  /*0ba0*/  UIADD3 UR8, UPT, UPT, -UR8, 0x100000, URZ ;  /* 0x0010000008087890 */ /* 0x000fc8000fffe1ff */
[----:B------:R-:W-:Y:S02]  /*0bb0*/  USHF.L.U32 UR9, UR8, 0xb, URZ ;  /* 0x0000000b08097899 */ /* 0x000fe400080006ff */
[----:B------:R-:W-:Y:S02]  /*0bc0*/  USHF.L.U32 UR8, UR8, 0x1, URZ ;  /* 0x0000000108087899 */ /* 0x000fe400080006ff */
[----:B-1----:R-:W-:Y:S02]  /*0bd0*/  ULEA UR6, UR6, UR5, 0x18 ;  /* 0x0000000506067291 */ /* 0x002fe4000f8ec0ff */
[----:B------:R-:W-:-:S04]  /*0be0*/  UIADD3 UR4, UPT, UPT, -UR4, 0x100000, URZ ;  /* 0x0010000004047890 */ /* 0x000fc8000fffe1ff */
[----:B------:R-:W-:Y:S02]  /*0bf0*/  USHF.L.U32 UR5, UR4, 0xb, URZ ;  /* 0x0000000b04057899 */ /* 0x000fe400080006ff */
[----:B------:R-:W-:Y:S01]  /*0c00*/  USHF.L.U32 UR4, UR4, 0x1, URZ ;  /* 0x0000000104047899 */ /* 0x000fe200080006ff */
[----:B------:R-:W1:Y:S03]  /*0c10*/  FENCE.VIEW.ASYNC.S ;  /* 0x00000000000073c6 */ /* 0x000e660000000000 */
[----:B-1----:R2:W1:Y:S08]  /*0c20*/  SYNCS.EXCH.64 URZ, [UR6+0x160], UR8 ;  /* 0x0001600806ff75b2 */ /* 0x0024700008000100 */
[----:B------:R2:W1:Y:S02]  /*0c30*/  SYNCS.EXCH.64 URZ, [UR6+0x168], UR4 ;  /* 0x0001680406ff75b2 */ /* 0x0004640008000100 */
[----:B--2---:R-:W-:Y:S01]  /*0c40*/  NOP ;  /* 0x0000000000007918 */ /* 0x004fe20000000000 */
.L_x_13:
[----:B------:R-:W2:Y:S01]  /*0c50*/  SHFL.IDX PT, R2, R52, RZ, 0x1f ;  /* 0x00001fff34027589 */ /* 0x000ea200000e0000 */
[----:B------:R-:W-:Y:S01]  /*0c60*/  NOP ;  /* 0x0000000000007918 */ /* 0x000fe20000000000 */
[----:B--2---:R-:W-:-:S13]  /*0c70*/  ISETP.NE.AND P0, PT, R2, 0x5, PT ;  /* 0x000000050200780c */ /* 0x004fda0003f05270 */
[----:B------:R-:W-:Y:S05]  /*0c80*/  @P0 BRA `(.L_x_14) ;  /* 0x0000000000480947 */ /* 0x000fea0003800000 */
[----:B------:R-:W2:Y:S01]  /*0c90*/  S2UR UR5, SR_CgaCtaId ;  /* 0x00000000000579c3 */ /* 0x000ea20000008800 */
[----:B-1----:R-:W-:Y:S01]  /*0ca0*/  UMOV UR4, 0x400 ;  /* 0x0000040000047882 */ /* 0x002fe20000000000 */
        /* <DEDUP_REMOVED lines=9> */
[----:B--2---:R-:W-:Y:S01]  /*0d40*/  ULEA UR4, UR5, UR4, 0x18 ;  /* 0x0000000405047291 */ /* 0x004fe2000f8ec0ff */
[----:B------:R-:W1:Y:S11]  /*0d50*/  FENCE.VIEW.ASYNC.S ;  /* 0x00000000000073c6 */ /* 0x000e760000000000 */
[----:B-1----:R2:W1:Y:S01]  /*0d60*/  SYNCS.EXCH.64 URZ, [UR4+0x170], UR8 ;  /* 0x0001700804ff75b2 */ /* 0x0024620008000100 */
[----:B------:R2:W1:Y:S01]  /*0d70*/  SYNCS.EXCH.64 URZ, [UR4+0x180], UR6 ;  /* 0x0001800604ff75b2 */ /* 0x0004620008000100 */
[----:B------:R2:W1:Y:S01]  /*0d80*/  SYNCS.EXCH.64 URZ, [UR4+0x178], UR8 ;  /* 0x0001780804ff75b2 */ /* 0x0004620008000100 */
[----:B------:R2:W1:Y:S02]  /*0d90*/  SYNCS.EXCH.64 URZ, [UR4+0x188], UR6 ;  /* 0x0001880604ff75b2 */ /* 0x0004640008000100 */
[----:B--2---:R-:W-:Y:S01]  /*0da0*/  NOP ;  /* 0x0000000000007918 */ /* 0x004fe20000000000 */
.L_x_14:
[----:B-1----:R-:W1:Y:S01]  /*0db0*/  LDCU UR4, c[0x0][0x36c] ;  /* 0x00006d80ff0477ac */ /* 0x002e620008000800 */
[----:B------:R-:W-:Y:S01]  /*0dc0*/  ISETP.NE.OR P3, PT, R0, 0x2, !P3 ;  /* 0x000000020000780c */ /* 0x000fe20005f65670 */
[----:B------:R-:W-:Y:S01]  /*0dd0*/  NOP ;  /* 0x0000000000007918 */ /* 0x000fe20000000000 */
[----:B------:R-:W-:Y:S01]  /*0de0*/  LOP3.LUT R0, R50, 0x1f, RZ, 0xc0, !PT ;  /* 0x0000001f32007812 */ /* 0x000fe200078ec0ff */
[----:B------:R-:W-:Y:S02]  /*0df0*/  UISETP.NE.AND UP5, UPT, UR18, 0x2, UPT ;  /* 0x000000021200788c */ /* 0x000fe4000bfa5270 */
[----:B------:R-:W-:Y:S02]  /*0e00*/  UISETP.NE.AND UP4, UPT, UR18, URZ, UPT ;  /* 0x000000ff1200728c */ /* 0x000fe4000bf85270 */
[----:B-1----:R-:W-:-:S09]  /*0e10*/  UISETP.EQ.U32.AND UP6, UPT, UR4, 0x1, UPT ;  /* 0x000000010400788c */ /* 0x002fd2000bfc2070 */
[----:B------:R-:W-:Y:S05]  /*0e20*/  BRA.U !UP6, `(.L_x_15) ;  /* 0x000000010e087547 */ /* 0x000fea000b800000 */
[----:B---34-:R-:W-:Y:S01]  /*0e30*/  UCGABAR_ARV ;  /* 0x00000000000079c7 */ /* 0x018fe20008000000 */
[----:B------:R-:W-:Y:S05]  /*0e40*/  BRA `(.L_x_16) ;  /* 0x0000000000047947 */ /* 0x000fea0003800000 */
.L_x_15:
[----:B---34-:R-:W-:Y:S01]  /*0e50*/  NOP ;  /* 0x0000000000007918 */ /* 0x018fe20000000000 */
.L_x_16:
[----:B------:R-:W1:Y:S01]  /*0e60*/  S2R R4, SR_CTAID.Y ;  /* 0x0000000000047919 */ /* 0x000e620000002600 */
[----:B------:R-:W2:Y:S01]  /*0e70*/  S2UR UR51, SR_CTAID.X ;  /* 0x00000000003379c3 */ /* 0x000ea20000002500 */
[----:B------:R-:W-:-:S05]  /*0e80*/  CS2R.32 R45, SR_CgaSize ;  /* 0x00000000002d7805 */ /* 0x000fca0000008a00 */
[----:B------:R-:W-:-:S05]  /*0e90*/  IMAD R45, R45, -0xa0, RZ ;  /* 0xffffff602d2d7824 */ /* 0x000fca00078e02ff */
[----:B------:R-:W-:-:S14]  /*0ea0*/  R2UR UR5, R45 ;  /* 0x000000002d0572ca */ /* 0x000fdc00000e0000 */
[----:B------:R-:W3:Y:S01]  /*0eb0*/  LDCU UR5, c[0x0][UR5+0x2b0] ;  /* 0x00005600050577ac */ /* 0x000ee20008000800 */
[----:B------:R-:W-:-:S05]  /*0ec0*/  CS2R.32 R45, SR_CgaSize ;  /* 0x00000000002d7805 */ /* 0x000fca0000008a00 */
[----:B------:R-:W-:-:S05]  /*0ed0*/  IMAD R45, R45, -0xa0, RZ ;  /* 0xffffff602d2d7824 */ /* 0x000fca00078e02ff */
[----:B------:R-:W-:-:S14]  /*0ee0*/  R2UR UR4, R45 ;  /* 0x000000002d0472ca */ /* 0x000fdc00000e0000 */
[----:B------:R-:W4:Y:S01]  /*0ef0*/  LDCU UR4, c[0x0][UR4+0x2b4] ;  /* 0x00005680040477ac */ /* 0x000f220008000800 */
[----:B------:R-:W-:-:S05]  /*0f00*/  CS2R.32 R2, SR_CgaSize ;  /* 0x0000000000027805 */ /* 0x000fca0000008a00 */
[----:B------:R-:W-:-:S06]  /*0f10*/  IMAD R2, R2, -0xa0, RZ ;  /* 0xffffff6002027824 */ /* 0x000fcc00078e02ff */
[----:B------:R-:W4:Y:S01]  /*0f20*/  LDC R2, c[0x0][R2+0x2a0] ;  /* 0x0000a80002027b82 */ /* 0x000f220000000800 */
[----:B------:R-:W1:Y:S01]  /*0f30*/  LDCU UR19, c[0x0][0xc24] ;  /* 0x00018480ff1377ac */ /* 0x000e620008000800 */
[----:B------:R-:W1:Y:S06]  /*0f40*/  LDCU UR39, c[0x0][0xc24] ;  /* 0x00018480ff2777ac */ /* 0x000e6c0008000800 */
[----:B------:R-:W4:Y:S01]  /*0f50*/  S2UR UR6, SR_CgaCtaId ;  /* 0x00000000000679c3 */ /* 0x000f220000008800 */
[----:B------:R-:W4:Y:S01]  /*0f60*/  LDCU UR22, c[0x0][0xc30] ;  /* 0x00018600ff1677ac */ /* 0x000f220008000800 */
[----:B--2---:R-:W-:-:S02]  /*0f70*/  I2FP.F32.U32 R45, UR51 ;  /* 0x00000033002d7c45 */ /* 0x004fc40008201000 */
[----:B------:R-:W-:-:S05]  /*0f80*/  CS2R.32 R3, SR_CgaSize ;  /* 0x0000000000037805 */ /* 0x000fca0000008a00 */
[----:B------:R-:W-:-:S06]  /*0f90*/  IMAD R3, R3, -0xa0, RZ ;  /* 0xffffff6003037824 */ /* 0x000fcc00078e02ff */
[----:B------:R-:W2:Y:S01]  /*0fa0*/  LDC R3, c[0x0][R3+0x2a4] ;  /* 0x0000a90003037b82 */ /* 0x000ea20000000800 */
[----:B-1----:R-:W-:Y:S01]  /*0fb0*/  UISETP.GE.AND UP0, UPT, UR19, 0x1, UPT ;  /* 0x000000011300788c */ /* 0x002fe2000bf06270 */
[----:B---3--:R-:W-:Y:S01]  /*0fc0*/  FMUL R45, R45, UR5 ;  /* 0x000000052d2d7c20 */ /* 0x008fe20008400000 */
[----:B------:R-:W-:-:S05]  /*0fd0*/  I2FP.F32.U32 R44, R4 ;  /* 0x00000004002c7245 */ /* 0x000fca0000201000 */
[----:B------:R-:W1:Y:S01]  /*0fe0*/  S2UR UR54, SR_CTAID.Z ;  /* 0x00000000003679c3 */ /* 0x000e620000002700 */
[----:B------:R-:W3:Y:S01]  /*0ff0*/  F2I.U32.TRUNC.NTZ R45, R45 ;  /* 0x0000002d002d7305 */ /* 0x000ee2000020f000 */
[----:B----4-:R-:W-:Y:S01]  /*1000*/  FMUL R44, R44, UR4 ;  /* 0x000000042c2c7c20 */ /* 0x010fe20008400000 */
[----:B------:R-:W-:-:S05]  /*1010*/  USHF.L.U32 UR53, UR6, 0xa, URZ ;  /* 0x0000000a06357899 */ /* 0x000fca00080006ff */
[----:B------:R-:W4:Y:S01]  /*1020*/  S2UR UR24, SR_CTAID.Y ;  /* 0x00000000001879c3 */ /* 0x000f220000002600 */
[----:B------:R-:W-:Y:S01]  /*1030*/  USHF.L.U32 UR52, UR6, 0x4, URZ ;  /* 0x0000000406347899 */ /* 0x000fe200080006ff */
[----:B------:R-:W1:Y:S01]  /*1040*/  F2I.U32.TRUNC.NTZ R44, R44 ;  /* 0x0000002c002c7305 */ /* 0x000e62000020f000 */
[----:B------:R-:W-:Y:S02]  /*1050*/  ULOP3.LUT UR53, UR53, 0x400, URZ, 0xc0, !UPT ;  /* 0x0000040035357892 */ /* 0x000fe4000f8ec0ff */
[----:B------:R-:W-:Y:S01]  /*1060*/  ULOP3.LUT UR52, UR52, 0x10, URZ, 0xc0, !UPT ;  /* 0x0000001034347892 */ /* 0x000fe2000f8ec0ff */
[----:B---3--:R-:W-:-:S05]  /*1070*/  IADD3 R45, PT, PT, -R45, RZ, RZ ;  /* 0x000000ff2d2d7210 */ /* 0x008fca0007ffe1ff */
[----:B------:R-:W-:Y:S01]  /*1080*/  IMAD R45, R2, R45, UR51 ;  /* 0x00000033022d7e24 */ /* 0x000fe2000f8e022d */
[----:B------:R-:W-:Y:S02]  /*1090*/  PRMT R2, RZ, 0x7610, R2 ;  /* 0x00007610ff027816 */ /* 0x000fe40000000002 */
[----:B-1----:R-:W-:-:S05]  /*10a0*/  IADD3 R44, PT, PT, -R44, RZ, RZ ;  /* 0x000000ff2c2c7210 */ /* 0x002fca0007ffe1ff */
[----:B--2---:R-:W-:Y:S01]  /*10b0*/  IMAD R44, R3, R44, R4 ;  /* 0x0000002c032c7224 */ /* 0x004fe200078e0204 */
[----:B----4-:R-:W-:Y:S06]  /*10c0*/  BRA.U UP4, `(.L_x_17) ;  /* 0x0000000104207547 */ /* 0x010fec000b800000 */
[C---:B------:R-:W-:Y:S02]  /*10d0*/  ISETP.NE.AND P2, PT, R44.reuse, RZ, PT ;  /* 0x000000ff2c00720c */ /* 0x040fe40003f45270 */
[----:B------:R-:W-:Y:S02]  /*10e0*/  ISETP.NE.AND P0, PT, R44, RZ, PT ;  /* 0x000000ff2c00720c */ /* 0x000fe40003f05270 */
[C---:B------:R-:W-:Y:S02]  /*10f0*/  ISETP.NE.AND P1, PT, R45.reuse, 0x1, PT ;  /* 0x000000012d00780c */ /* 0x040fe40003f25270 */
[----:B------:R-:W-:Y:S02]  /*1100*/  SEL R2, RZ, 0x2, P2 ;  /* 0x00000002ff027807 */ /* 0x000fe40001000000 */
[----:B------:R-:W-:Y:S02]  /*1110*/  ISETP.EQ.OR P0, PT, R45, RZ, !P0 ;  /* 0x000000ff2d00720c */ /* 0x000fe40004702670 */
[----:B------:R-:W-:-:S02]  /*1120*/  SEL R2, R2, 0x2, P1 ;  /* 0x0000000202027807 */ /* 0x000fc40000800000 */
[----:B------:R-:W-:-:S05]  /*1130*/  SEL R3, RZ, 0x1, !P0 ;  /* 0x00000001ff037807 */ /* 0x000fca0004000000 */
[----:B------:R-:W-:Y:S02]  /*1140*/  IMAD.IADD R2, R3, 0x1, R2 ;  /* 0x0000000103027824 */ /* 0x000fe400078e0202 */
.L_x_17:
[----:B------:R-:W-:Y:S05]  /*1150*/  BRA.U !UP0, `(.L_x_18) ;  /* 0x0000000108d07547 */ /* 0x000fea000b800000 */
[----:B------:R-:W1:Y:S01]  /*1160*/  LDCU UR20, c[0x0][0xc0c] ;  /* 0x00018180ff1477ac */ /* 0x000e620008000800 */
[----:B------:R-:W2:Y:S01]  /*1170*/  LDCU.128 UR12, c[0x0][0xc10] ;  /* 0x00018200ff0c77ac */ /* 0x000ea20008000c00 */
[----:B------:R-:W3:Y:S01]  /*1180*/  LDCU UR6, c[0x0][0x370] ;  /* 0x00006e00ff0677ac */ /* 0x000ee20008000800 */
[----:B------:R-:W4:Y:S01]  /*1190*/  LDCU UR7, c[0x0][0x374] ;  /* 0x00006e80ff0777ac */ /* 0x000f220008000800 */
[----:B------:R-:W4:Y:S01]  /*11a0*/  LDCU UR21, c[0x0][0xc20] ;  /* 0x00018400ff1577ac */ /* 0x000f220008000800 */
[----:B-1----:R-:W-:Y:S02]  /*11b0*/  UISETP.NE.AND UP0, UPT, UR20, 0x1, UPT ;  /* 0x000000011400788c */ /* 0x002fe4000bf05270 */
[----:B--2---:R-:W-:Y:S01]  /*11c0*/  UIMAD.WIDE.U32 UR4, UR51, UR12, URZ ;  /* 0x0000000c330472a5 */ /* 0x004fe2000f8e00ff */
[----:B------:R-:W1:Y:S01]  /*11d0*/  LDCU.64 UR8, c[0x0][0xc28] ;  /* 0x00018500ff0877ac */ /* 0x000e620008000a00 */
[----:B---3--:R-:W-:Y:S02]  /*11e0*/  UIMAD.WIDE.U32 UR10, UR6, UR12, URZ ;  /* 0x0000000c060a72a5 */ /* 0x008fe4000f8e00ff */
[----:B------:R-:W-:-:S02]  /*11f0*/  USHF.R.U32.HI UR5, URZ, UR13, UR5 ;  /* 0x0000000dff057299 */ /* 0x000fc40008011605 */
[----:B------:R-:W-:Y:S02]  /*1200*/  UISETP.NE.AND UP2, UPT, UR19, 0x1, UPT ;  /* 0x000000011300788c */ /* 0x000fe4000bf45270 */
[----:B------:R-:W-:Y:S01]  /*1210*/  USEL UR5, UR51, UR5, !UP0 ;  /* 0x0000000533057287 */ /* 0x000fe2000c000000 */
[----:B------:R-:W-:Y:S01]  /*1220*/  UMOV UR10, UR11 ;  /* 0x0000000b000a7c82 */ /* 0x000fe20008000000 */
[----:B------:R-:W-:Y:S02]  /*1230*/  UIMAD.WIDE.U32 UR16, UR24, UR15, URZ ;  /* 0x0000000f181072a5 */ /* 0x000fe4000f8e00ff */
[----:B------:R-:W-:Y:S02]  /*1240*/  @UP0 USHF.R.U32.HI UR6, URZ, UR13, UR10 ;  /* 0x0000000dff060299 */ /* 0x000fe4000801160a */
[----:B------:R-:W-:Y:S02]  /*1250*/  UISETP.NE.AND UP0, UPT, UR14, 0x1, UPT ;  /* 0x000000010e00788c */ /* 0x000fe4000bf05270 */
[----:B----4-:R-:W-:-:S02]  /*1260*/  UIMAD.WIDE.U32 UR10, UR7, UR15, URZ ;  /* 0x0000000f070a72a5 */ /* 0x010fc4000f8e00ff */
[----:B-1----:R-:W-:Y:S01]  /*1270*/  UIMAD.WIDE.U32 UR12, UR6, UR8, URZ ;  /* 0x00000008060c72a5 */ /* 0x002fe2000f8e00ff */
[----:B------:R-:W-:Y:S02]  /*1280*/  UMOV UR4, UR17 ;  /* 0x0000001100047c82 */ /* 0x000fe40008000000 */
[----:B------:R-:W-:Y:S02]  /*1290*/  USHF.R.U32.HI UR4, URZ, UR21, UR4 ;  /* 0x00000015ff047299 */ /* 0x000fe40008011604 */
[----:B------:R-:W-:Y:S02]  /*12a0*/  UMOV UR10, UR11 ;  /* 0x0000000b000a7c82 */ /* 0x000fe40008000000 */
[----:B------:R-:W-:Y:S01]  /*12b0*/  UMOV UR12, UR13 ;  /* 0x0000000d000c7c82 */ /* 0x000fe20008000000 */
[----:B------:R-:W-:Y:S02]  /*12c0*/  @UP0 USHF.R.U32.HI UR7, URZ, UR21, UR10 ;  /* 0x00000015ff070299 */ /* 0x000fe4000801160a */
[----:B------:R-:W-:-:S02]  /*12d0*/  USEL UR4, UR24, UR4, !UP0 ;  /* 0x0000000418047287 */ /* 0x000fc4000c000000 */
[----:B------:R-:W-:Y:S02]  /*12e0*/  UIMAD.WIDE.U32 UR10, UR7, UR8, URZ ;  /* 0x00000008070a72a5 */ /* 0x000fe4000f8e00ff */
[----:B------:R-:W-:Y:S02]  /*12f0*/  @UP2 USHF.R.U32.HI UR6, URZ, UR9, UR12 ;  /* 0x00000009ff062299 */ /* 0x000fe4000801160c */
[----:B------:R-:W-:-:S03]  /*1300*/  UIMAD.WIDE.U32 UR12, UR4, UR8, URZ ;  /* 0x00000008040c72a5 */ /* 0x000fc6000f8e00ff */
[----:B------:R-:W-:Y:S02]  /*1310*/  UMOV UR10, UR11 ;  /* 0x0000000b000a7c82 */ /* 0x000fe40008000000 */
[----:B------:R-:W-:Y:S02]  /*1320*/  @UP2 USHF.R.U32.HI UR7, URZ, UR9, UR10 ;  /* 0x00000009ff072299 */ /* 0x000fe4000801160a */
[----:B------:R-:W-:Y:S02]  /*1330*/  UIMAD UR10, UR6, UR19, URZ ;  /* 0x00000013060a72a4 */ /* 0x000fe4000f8e02ff */
[----:B------:R-:W-:-:S04]  /*1340*/  UIMAD UR7, UR7, UR19, URZ ;  /* 0x00000013070772a4 */ /* 0x000fc8000f8e02ff */
[----:B------:R-:W-:-:S03]  /*1350*/  UISETP.GE.AND UP0, UPT, UR4, UR7, UPT ;  /* 0x000000070400728c */ /* 0x000fc6000bf06270 */
[----:B------:R-:W-:Y:S01]  /*1360*/  UMOV UR7, UR13 ;  /* 0x0000000d00077c82 */ /* 0x000fe20008000000 */
[----:B------:R-:W-:Y:S02]  /*1370*/  UISETP.GE.OR UP0, UPT, UR5, UR10, UP0 ;  /* 0x0000000a0500728c */ /* 0x000fe40008706670 */
[----:B------:R-:W-:Y:S02]  /*1380*/  UIMAD.WIDE.U32 UR10, UR5, UR8, URZ ;  /* 0x00000008050a72a5 */ /* 0x000fe4000f8e00ff */
[----:B------:R-:W-:Y:S02]  /*1390*/  USHF.R.U32.HI UR7, URZ, UR9, UR7 ;  /* 0x00000009ff077299 */ /* 0x000fe40008011607 */
[----:B------:R-:W-:Y:S02]  /*13a0*/  UIADD3 UR10, UPT, UPT, -UR4, URZ, URZ ;  /* 0x000000ff040a7290 */ /* 0x000fe4000fffe1ff */
[----:B------:R-:W-:Y:S02]  /*13b0*/  USEL UR7, UR4, UR7, !UP2 ;  /* 0x0000000704077287 */ /* 0x000fe4000d000000 */
[----:B------:R-:W-:Y:S01]  /*13c0*/  UIMAD UR10, UR14, UR10, UR24 ;  /* 0x0000000a0e0a72a4 */ /* 0x000fe2000f8e0218 */
[----:B------:R-:W-:Y:S01]  /*13d0*/  @!UP0 UMOV UR8, UR11 ;  /* 0x0000000b00088c82 */ /* 0x000fe20008000000 */
[----:B------:R-:W-:-:S02]  /*13e0*/  UIADD3 UR11, UPT, UPT, -UR5, URZ, URZ ;  /* 0x000000ff050b7290 */ /* 0x000fc4000fffe1ff */
[----:B------:R-:W-:Y:S02]  /*13f0*/  @!UP0 USHF.R.U32.HI UR8, URZ, UR9, UR8 ;  /* 0x00000009ff088299 */ /* 0x000fe40008011608 */
[----:B------:R-:W-:Y:S02]  /*1400*/  UIADD3 UR9, UPT, UPT, -UR7, URZ, URZ ;  /* 0x000000ff07097290 */ /* 0x000fe4000fffe1ff */
[----:B------:R-:W-:Y:S02]  /*1410*/  @!UP0 USEL UR8, UR5, UR8, !UP2 ;  /* 0x0000000805088287 */ /* 0x000fe4000d000000 */
[----:B------:R-:W-:Y:S02]  /*1420*/  UIMAD UR9, UR19, UR9, UR4 ;  /* 0x00000009130972a4 */ /* 0x000fe4000f8e0204 */
[----:B------:R-:W-:Y:S02]  /*1430*/  @!UP0 UIADD3 UR7, UPT, UPT, UR7, -UR8, URZ ;  /* 0x8000000807078290 */ /* 0x000fe4000fffe0ff */
[----:B------:R-:W-:-:S02]  /*1440*/  @!UP0 UIMAD UR6, UR9, UR6, UR8 ;  /* 0x00000006090682a4 */ /* 0x000fc4000f8e0208 */
[----:B------:R-:W-:Y:S02]  /*1450*/  @!UP0 UIMAD UR4, UR7, UR19, UR5 ;  /* 0x00000013070482a4 */ /* 0x000fe4000f8e0205 */
[----:B------:R-:W-:Y:S02]  /*1460*/  UIMAD UR51, UR20, UR11, UR51 ;  /* 0x0000000b143372a4 */ /* 0x000fe4000f8e0233 */
[----:B------:R-:W-:Y:S01]  /*1470*/  UIMAD UR24, UR4, UR14, UR10 ;  /* 0x0000000e041872a4 */ /* 0x000fe2000f8e020a */
[----:B------:R-:W-:Y:S02]  /*1480*/  @!UP0 UMOV UR5, UR6 ;  /* 0x0000000600058c82 */ /* 0x000fe40008000000 */
[----:B------:R-:W-:-:S12]  /*1490*/  UIMAD UR51, UR5, UR20, UR51 ;  /* 0x00000014053372a4 */ /* 0x000fd8000f8e0233 */
.L_x_18:
[----:B------:R-:W-:-:S09]  /*14a0*/  UISETP.NE.AND UP0, UPT, UR22, 0x1, UPT ;  /* 0x000000011600788c */ /* 0x000fd2000bf05270 */
[----:B------:R-:W-:Y:S05]  /*14b0*/  BRA.U UP0, `(.L_x_19) ;  /* 0x0000000100407547 */ /* 0x000fea000b800000 */
[----:B------:R-:W1:Y:S01]  /*14c0*/  LDCU.128 UR8, c[0x0][0xc10] ;  /* 0x00018200ff0877ac */ /* 0x000e620008000c00 */
[----:B------:R-:W2:Y:S01]  /*14d0*/  LDCU UR12, c[0x0][0xc0c] ;  /* 0x00018180ff0c77ac */ /* 0x000ea20008000800 */
[----:B------:R-:W3:Y:S01]  /*14e0*/  LDCU UR13, c[0x0][0xc20] ;  /* 0x00018400ff0d77ac */ /* 0x000ee20008000800 */
[----:B-1----:R-:W-:Y:S02]  /*14f0*/  UIMAD.WIDE.U32 UR4, UR51, UR8, URZ ;  /* 0x00000008330472a5 */ /* 0x002fe4000f8e00ff */
[----:B------:R-:W-:Y:S02]  /*1500*/  UIMAD.WIDE.U32 UR6, UR24, UR11, URZ ;  /* 0x0000000b180672a5 */ /* 0x000fe4000f8e00ff */
[----:B--2---:R-:W-:Y:S02]  /*1510*/  UISETP.NE.AND UP0, UPT, UR12, 0x1, UPT ;  /* 0x000000010c00788c */ /* 0x004fe4000bf05270 */
[----:B------:R-:W-:-:S03]  /*1520*/  USHF.R.U32.HI UR5, URZ, UR9, UR5 ;  /* 0x00000009ff057299 */ /* 0x000fc60008011605 */
[----:B------:R-:W-:Y:S01]  /*1530*/  UMOV UR4, UR7 ;  /* 0x0000000700047c82 */ /* 0x000fe20008000000 */
[----:B------:R-:W-:Y:S02]  /*1540*/  USEL UR5, UR51, UR5, !UP0 ;  /* 0x0000000533057287 */ /* 0x000fe4000c000000 */
[----:B------:R-:W-:Y:S02]  /*1550*/  UISETP.NE.AND UP0, UPT, UR10, 0x1, UPT ;  /* 0x000000010a00788c */ /* 0x000fe4000bf05270 */
[----:B---3--:R-:W-:-:S04]  /*1560*/  USHF.R.U32.HI UR4, URZ, UR13, UR4 ;  /* 0x0000000dff047299 */ /* 0x008fc80008011604 */
[----:B------:R-:W-:-:S04]  /*1570*/  USEL UR4, UR24, UR4, !UP0 ;  /* 0x0000000418047287 */ /* 0x000fc8000c000000 */
[----:B------:R-:W-:Y:S02]  /*1580*/  UIADD3 UR6, UPT, UPT, UR5, -UR4, URZ ;  /* 0x8000000405067290 */ /* 0x000fe4000fffe0ff */
[----:B------:R-:W-:Y:S02]  /*1590*/  UIADD3 UR4, UPT, UPT, -UR5, UR4, URZ ;  /* 0x0000000405047290 */ /* 0x000fe4000fffe1ff */
[----:B------:R-:W-:Y:S02]  /*15a0*/  UIMAD UR24, UR6, UR10, UR24 ;  /* 0x0000000a061872a4 */ /* 0x000fe4000f8e0218 */
[----:B------:R-:W-:-:S12]  /*15b0*/  UIMAD UR51, UR4, UR12, UR51 ;  /* 0x0000000c043372a4 */ /* 0x000fd8000f8e0233 */
.L_x_19:
[----:B------:R-:W-:Y:S01]  /*15c0*/  UISETP.NE.AND UP0, UPT, UR18, 0x2, UPT ;  /* 0x000000021200788c */ /* 0x000fe2000bf05270 */
[----:B------:R-:W-:Y:S09]  /*15d0*/  BRA.U !UP6, `(.L_x_20) ;  /* 0x000000010e0c7547 */ /* 0x000ff2000b800000 */
[----:B------:R-:W-:Y:S01]  /*15e0*/  UCGABAR_WAIT ;  /* 0x0000000000007dc7 */ /* 0x000fe20008000000 */
[----:B------:R-:W-:Y:S01]  /*15f0*/  CCTL.IVALL ;  /* 0x00000000ff00798f */ /* 0x000fe20002000000 */
[----:B------:R-:W-:Y:S05]  /*1600*/  BRA `(.L_x_21) ;  /* 0x0000000000047947 */ /* 0x000fea0003800000 */
.L_x_20:
[----:B------:R-:W-:Y:S06]  /*1610*/  BAR.SYNC.DEFER_BLOCKING 0x0 ;  /* 0x0000000000007b1d */ /* 0x000fec0000010000 */
.L_x_21:
[----:B------:R-:W-:Y:S05]  /*1620*/  BRA.U UP0, `(.L_x_22) ;  /* 0x0000002100707547 */ /* 0x000fea000b800000 */
[----:B------:R-:W1:Y:S01]  /*1630*/  LDCU UR5, c[0x0][0x388] ;  /* 0x00007100ff0577ac */ /* 0x000e620008000800 */
[----:B------:R-:W-:Y:S01]  /*1640*/  PLOP3.LUT P1, PT, PT, PT, UP3, 0x80, 0x8 ;  /* 0x000000000008781c */ /* 0x000fe20003f2f038 */
[----:B------:R-:W-:Y:S01]  /*1650*/  IMAD.MOV.U32 R3, RZ, RZ, 0x1 ;  /* 0x00000001ff037424 */ /* 0x000fe200078e00ff */
[----:B------:R-:W-:Y:S01]  /*1660*/  ISETP.EQ.OR P2, PT, R0, RZ, P3 ;  /* 0x000000ff0000720c */ /* 0x000fe20001f42670 */
[----:B------:R-:W2:Y:S01]  /*1670*/  LDCU UR8, c[0x0][0x38c] ;  /* 0x00007180ff0877ac */ /* 0x000ea20008000800 */
[----:B------:R-:W-:Y:S01]  /*1680*/  PLOP3.LUT P1, PT, P1, PT, PT, 0x8, 0x80 ;  /* 0x000000000080781c */ /* 0x000fe20000f2e170 */
[----:B------:R-:W-:Y:S01]  /*1690*/  IMAD.MOV.U32 R2, RZ, RZ, RZ ;  /* 0x000000ffff027224 */ /* 0x000fe200078e00ff */
[----:B------:R-:W3:Y:S01]  /*16a0*/  LDCU.64 UR6, c[0x0][0x390] ;  /* 0x00007200ff0677ac */ /* 0x000ee20008000a00 */
[----:B------:R-:W-:Y:S02]  /*16b0*/  UISETP.NE.AND UP1, UPT, UR18, URZ, UPT ;  /* 0x000000ff1200728c */ /* 0x000fe4000bf25270 */
[----:B------:R-:W-:Y:S01]  /*16c0*/  USEL UR49, URZ, 0x1, UP5 ;  /* 0x00000001ff317887 */ /* 0x000fe2000a800000 */
[----:B------:R-:W4:Y:S01]  /*16d0*/  LDCU UR65, c[0x0][0x370] ;  /* 0x00006e00ff4177ac */ /* 0x000f220008000800 */
[----:B-1----:R-:W-:Y:S01]  /*16e0*/  UIADD3 UR5, UPT, UPT, UR5, 0x1f, URZ ;  /* 0x0000001f05057890 */ /* 0x002fe2000fffe0ff */
[----:B------:R-:W1:Y:S03]  /*16f0*/  LDCU.64 UR56, c[0x0][0x348] ;  /* 0x00006900ff3877ac */ /* 0x000e660008000a00 */
[----:B------:R-:W-:Y:S01]  /*1700*/  USHF.R.S32.HI UR4, URZ, 0x1f, UR5 ;  /* 0x0000001fff047899 */ /* 0x000fe20008011405 */
[----:B------:R-:W1:Y:S03]  /*1710*/  LDCU UR64, c[0x0][0x374] ;  /* 0x00006e80ff4077ac */ /* 0x000e660008000800 */
[----:B------:R-:W-:-:S02]  /*1720*/  ULEA.HI UR4, UR4, UR5, URZ, 0x5 ;  /* 0x0000000504047291 */ /* 0x000fc4000f8f28ff */
[----:B------:R-:W-:Y:S02]  /*1730*/  USEL UR49, UR49, 0x2, UP1 ;  /* 0x0000000231317887 */ /* 0x000fe40008800000 */
[----:B------:R-:W-:Y:S01]  /*1740*/  USHF.R.S32.HI UR4, URZ, 0x5, UR4 ;  /* 0x00000005ff047899 */ /* 0x000fe20008011404 */
[----:B------:R-:W-:Y:S01]  /*1750*/  UMOV UR44, URZ ;  /* 0x000000ff002c7c82 */ /* 0x000fe20008000000 */
[----:B------:R-:W-:Y:S02]  /*1760*/  UMOV UR27, URZ ;  /* 0x000000ff001b7c82 */ /* 0x000fe40008000000 */
[----:B--2---:R-:W-:Y:S01]  /*1770*/  UIMAD UR4, UR4, UR8, URZ ;  /* 0x00000008040472a4 */ /* 0x004fe2000f8e02ff */
[----:B------:R-:W-:-:S03]  /*1780*/  UMOV UR54, URZ ;  /* 0x000000ff00367c82 */ /* 0x000fc60008000000 */
[----:B---3--:R-:W-:-:S04]  /*1790*/  UIMAD UR4, UR4, UR6, URZ ;  /* 0x00000006040472a4 */ /* 0x008fc8000f8e02ff */
[----:B------:R-:W-:-:S04]  /*17a0*/  UIMAD UR66, UR4, UR7, URZ ;  /* 0x00000007044272a4 */ /* 0x000fc8000f8e02ff */
[----:B------:R-:W-:Y:S02]  /*17b0*/  UISETP.NE.AND UP2, UPT, UR66, URZ, UPT ;  /* 0x000000ff4200728c */ /* 0x000fe4000bf45270 */
[----:B------:R-:W-:-:S04]  /*17c0*/  UISETP.LT.U32.AND UP0, UPT, UR66, 0x11, UPT ;  /* 0x000000114200788c */ /* 0x000fc8000bf01070 */
[----:B------:R-:W-:-:S04]  /*17d0*/  USEL UR4, UR66, 0x11, UP0 ;  /* 0x0000001142047887 */ /* 0x000fc80008000000 */
[----:B------:R-:W-:Y:S02]  /*17e0*/  UIADD3 UR5, UPT, UPT, UR4, -0x1, URZ ;  /* 0xffffffff04057890 */ /* 0x000fe4000fffe0ff */
[----:B------:R-:W-:Y:S02]  /*17f0*/  @!UP2 UIADD3 UR5, UPT, UPT, UR4, URZ, URZ ;  /* 0x000000ff0405a290 */ /* 0x000fe4000fffe0ff */
[----:B------:R-:W-:Y:S02]  /*1800*/  UIADD3 UR63, UPT, UPT, UR66, -UR4, URZ ;  /* 0x80000004423f7290 */ /* 0x000fe4000fffe0ff */
[----:B-1--4-:R-:W-:-:S12]  /*1810*/  UIADD3 UR67, UPT, UPT, UR5, 0x1, URZ ;  /* 0x0000000105437890 */ /* 0x012fd8000fffe0ff */
.L_x_40:
[----:B------:R-:W1:Y:S01]  /*1820*/  S2UR UR41, SR_CgaCtaId ;  /* 0x00000000002979c3 */ /* 0x000e620000008800 */
[----:B------:R-:W-:Y:S01]  /*1830*/  UMOV UR4, 0x400 ;  /* 0x0000040000047882 */ /* 0x000fe20000000000 */
[----:B------:R-:W-:Y:S01]  /*1840*/  SHF.L.U32 R0, R3, 0x1f, RZ ;  /* 0x0000001f03007819 */ /* 0x000fe200000006ff */
[----:B------:R-:W-:Y:S02]  /*1850*/  UISETP.NE.AND UP0, UPT, UR66, URZ, UPT ;  /* 0x000000ff4200728c */ /* 0x000fe4000bf05270 */
[----:B------:R-:W-:Y:S02]  /*1860*/  USHF.L.U32 UR45, UR51, 0x6, URZ ;  /* 0x00000006332d7899 */ /* 0x000fe400080006ff */
[----:B------:R-:W-:Y:S01]  /*1870*/  USHF.L.U32 UR34, UR24, 0x7, URZ ;  /* 0x0000000718227899 */ /* 0x000fe200080006ff */
[----:B------:R-:W-:Y:S01]  /*1880*/  UMOV UR31, URZ ;  /* 0x000000ff001f7c82 */ /* 0x000fe20008000000 */
[----:B------:R-:W-:Y:S01]  /*1890*/  UMOV UR38, URZ ;  /* 0x000000ff00267c82 */ /* 0x000fe20008000000 */
[----:B------:R-:W-:Y:S01]  /*18a0*/  UMOV UR37, URZ ;  /* 0x000000ff00257c82 */ /* 0x000fe20008000000 */
[----:B------:R-:W-:Y:S01]  /*18b0*/  UMOV UR36, URZ ;  /* 0x000000ff00247c82 */ /* 0x000fe20008000000 */
[----:B-1----:R-:W-:-:S04]  /*18c0*/  ULEA UR41, UR41, UR4, 0x18 ;  /* 0x0000000429297291 */ /* 0x002fc8000f8ec0ff */
[----:B------:R-:W-:-:S09]  /*18d0*/  ULEA UR4, UR44, UR41, 0x3 ;  /* 0x000000292c047291 */ /* 0x000fd2000f8e18ff */
[----:B------:R1:W2:Y:S01]  /*18e0*/  SYNCS.PHASECHK.TRANS64.TRYWAIT P0, [UR4+0x88], R0 ;  /* 0x00008800ff0075a7 */ /* 0x0002a20008001104 */
[----:B------:R-:W-:Y:S05]  /*18f0*/  BRA.U !UP0, `(.L_x_23) ;  /* 0x0000000508c87547 */ /* 0x000fea000b800000 */
[----:B------:R-:W3:Y:S01]  /*1900*/  LDCU.128 UR12, c[0x0][0x480] ;  /* 0x00009000ff0c77ac */ /* 0x000ee20008000c00 */
[----:B------:R-:W4:Y:S01]  /*1910*/  LDCU.128 UR8, c[0x0][0x490] ;  /* 0x00009200ff0877ac */ /* 0x000f220008000c00 */
[----:B------:R-:W1:Y:S01]  /*1920*/  LDCU.64 UR28, c[0x0][0x4c0] ;  /* 0x00009800ff1c77ac */ /* 0x000e620008000a00 */
[----:B------:R-:W1:Y:S01]  /*1930*/  LDCU.64 UR16, c[0x0][0x4f0] ;  /* 0x00009e00ff1077ac */ /* 0x000e620008000a00 */
[----:B------:R-:W1:Y:S01]  /*1940*/  LDCU UR19, c[0x0][0x4ec] ;  /* 0x00009d80ff1377ac */ /* 0x000e620008000800 */
[----:B---3--:R-:W-:Y:S02]  /*1950*/  UIMAD.WIDE.U32 UR4, UR45, UR13, URZ ;  /* 0x0000000d2d0472a5 */ /* 0x008fe4000f8e00ff */
[----:B------:R-:W-:Y:S02]  /*1960*/  UISETP.NE.AND UP0, UPT, UR12, 0x1, UPT ;  /* 0x000000010c00788c */ /* 0x000fe4000bf05270 */
[----:B------:R-:W-:Y:S02]  /*1970*/  USHF.R.U32.HI UR5, URZ, UR14, UR5 ;  /* 0x0000000eff057299 */ /* 0x000fe40008011605 */
[----:B------:R-:W-:-:S02]  /*1980*/  UIADD3 UR54, UPT, UPT, UR67, UR27, URZ ;  /* 0x0000001b43367290 */ /* 0x000fc4000fffe0ff */
[----:B------:R-:W-:Y:S02]  /*1990*/  USEL UR5, UR45, UR5, !UP0 ;  /* 0x000000052d057287 */ /* 0x000fe4000c000000 */
[----:B------:R-:W-:Y:S02]  /*19a0*/  UISETP.NE.AND UP0, UPT, UR15, 0x1, UPT ;  /* 0x000000010f00788c */ /* 0x000fe4000bf05270 */
[----:B----4-:R-:W-:Y:S01]  /*19b0*/  UIMAD.WIDE.U32 UR6, UR5, UR8, URZ ;  /* 0x00000008050672a5 */ /* 0x010fe2000f8e00ff */
[----:B------:R-:W3:Y:S01]  /*19c0*/  LDCU UR8, c[0x0][0x4a0] ;  /* 0x00009400ff0877ac */ /* 0x000ee20008000800 */
[----:B------:R-:W4:Y:S05]  /*19d0*/  LDCU UR48, c[0x0][0x38c] ;  /* 0x00007180ff3077ac */ /* 0x000f2a0008000800 */
[----:B------:R-:W-:Y:S01]  /*19e0*/  UMOV UR4, UR7 ;  /* 0x0000000700047c82 */ /* 0x000fe20008000000 */
[----:B------:R-:W1:Y:S01]  /*19f0*/  LDCU.64 UR46, c[0x0][0x390] ;  /* 0x00007200ff2e77ac */ /* 0x000e620008000a00 */
[----:B------:R-:W-:Y:S01]  /*1a00*/  USHF.R.U32.HI UR4, URZ, UR9, UR4 ;  /* 0x00000009ff047299 */ /* 0x000fe20008011604 */
[----:B------:R-:W4:Y:S03]  /*1a10*/  LDCU UR9, c[0x0][0x4c8] ;  /* 0x00009900ff0977ac */ /* 0x000f260008000800 */
[----:B------:R-:W-:-:S02]  /*1a20*/  USEL UR4, UR5, UR4, !UP0 ;  /* 0x0000000405047287 */ /* 0x000fc4000c000000 */
[----:B------:R-:W-:Y:S02]  /*1a30*/  UISETP.NE.AND UP0, UPT, UR10, 0x1, UPT ;  /* 0x000000010a00788c */ /* 0x000fe4000bf05270 */
[----:B------:R-:W-:Y:S01]  /*1a40*/  UIMAD.WIDE.U32 UR6, UR4, UR11, URZ ;  /* 0x0000000b040672a5 */ /* 0x000fe2000f8e00ff */
[----:B------:R-:W1:Y:S01]  /*1a50*/  LDCU.64 UR24, c[0x0][0x4d0] ;  /* 0x00009a00ff1877ac */ /* 0x000e620008000a00 */
[----:B------:R-:W-:-:S05]  /*1a60*/  UMOV UR31, URZ ;  /* 0x000000ff001f7c82 */ /* 0x000fca0008000000 */
[----:B------:R-:W-:Y:S01]  /*1a70*/  UMOV UR6, UR7 ;  /* 0x0000000700067c82 */ /* 0x000fe20008000000 */
[----:B------:R-:W-:Y:S02]  /*1a80*/  UIADD3 UR7, UPT, UPT, -UR4, URZ, URZ ;  /* 0x000000ff04077290 */ /* 0x000fe4000fffe1ff */
[----:B---3--:R-:W-:Y:S02]  /*1a90*/  USHF.R.U32.HI UR6, URZ, UR8, UR6 ;  /* 0x00000008ff067299 */ /* 0x008fe40008011606 */
[----:B------:R-:W-:Y:S02]  /*1aa0*/  UIADD3 UR8, UPT, UPT, -UR5, URZ, URZ ;  /* 0x000000ff05087290 */ /* 0x000fe4000fffe1ff */
[----:B------:R-:W-:Y:S02]  /*1ab0*/  USEL UR22, UR4, UR6, !UP0 ;  /* 0x0000000604167287 */ /* 0x000fe4000c000000 */
[----:B------:R-:W-:Y:S02]  /*1ac0*/  UIMAD UR7, UR15, UR7, UR5 ;  /* 0x000000070f0772a4 */ /* 0x000fe4000f8e0205 */
[----:B------:R-:W-:-:S02]  /*1ad0*/  UIADD3 UR6, UPT, UPT, -UR22, URZ, URZ ;  /* 0x000000ff16067290 */ /* 0x000fc4000fffe1ff */
[----:B------:R-:W-:Y:S02]  /*1ae0*/  UIMAD UR8, UR12, UR8, UR45 ;  /* 0x000000080c0872a4 */ /* 0x000fe4000f8e022d */
[----:B------:R-:W-:Y:S02]  /*1af0*/  UIMAD UR21, UR10, UR6, UR4 ;  /* 0x000000060a1572a4 */ /* 0x000fe4000f8e0204 */
[----:B-1----:R-:W-:Y:S01]  /*1b00*/  UIMAD UR20, UR7, UR29, UR16 ;  /* 0x0000001d071472a4 */ /* 0x002fe2000f8e0210 */
[----:B------:R-:W1:Y:S04]  /*1b10*/  LDCU UR15, c[0x0][0x4cc] ;  /* 0x00009980ff0f77ac */ /* 0x000e680008000800 */
[----:B------:R-:W3:Y:S01]  /*1b20*/  LDCU UR6, c[0x0][0x500] ;  /* 0x0000a000ff0677ac */ /* 0x000ee20008000800 */
[----:B------:R-:W1:Y:S01]  /*1b30*/  LDCU.64 UR4, c[0x0][0x4f8] ;  /* 0x00009f00ff0477ac */ /* 0x000e620008000a00 */
[----:B------:R-:W-:-:S02]  /*1b40*/  UIADD3 UR10, UPT, UPT, UR34, 0x40, URZ ;  /* 0x00000040220a7890 */ /* 0x000fc4000fffe0ff */
[----:B------:R-:W-:Y:S02]  /*1b50*/  UIMAD UR19, UR8, UR28, UR19 ;  /* 0x0000001c081372a4 */ /* 0x000fe4000f8e0213 */
[----:B----4-:R-:W-:Y:S01]  /*1b60*/  UIMAD UR21, UR21, UR9, UR17 ;  /* 0x00000009151572a4 */ /* 0x010fe2000f8e0211 */
[----:B------:R-:W-:Y:S01]  /*1b70*/  UMOV UR7, UR44 ;  /* 0x0000002c00077c82 */ /* 0x000fe20008000000 */
[----:B------:R-:W-:Y:S01]  /*1b80*/  UMOV UR36, URZ ;  /* 0x000000ff00247c82 */ /* 0x000fe20008000000 */
[----:B------:R-:W-:Y:S01]  /*1b90*/  UMOV UR37, URZ ;  /* 0x000000ff00257c82 */ /* 0x000fe20008000000 */
[----:B------:R-:W-:-:S08]  /*1ba0*/  UMOV UR38, URZ ;  /* 0x000000ff00267c82 */ /* 0x000fd00008000000 */
.L_x_29:
[----:B------:R-:W-:Y:S01]  /*1bb0*/  @!P3 MOV R4, 0x3000 ;  /* 0x000030000004b802 */ /* 0x000fe20000000f00 */
[----:B------:R-:W-:Y:S01]  /*1bc0*/  ULEA UR17, UR7, UR41, 0x3 ;  /* 0x0000002907117291 */ /* 0x000fe2000f8e18ff */
[----:B--2---:R-:W-:Y:S11]  /*1bd0*/  @P0 BRA `(.L_x_24) ;  /* 0x00000000000c0947 */ /* 0x004ff60003800000 */
[----:B------:R-:W-:Y:S04]  /*1be0*/  SHF.L.U32 R5, R3, 0x1f, RZ ;  /* 0x0000001f03057819 */ /* 0x000fe800000006ff */
[----:B------:R-:W2:Y:S02]  /*1bf0*/  SYNCS.PHASECHK.TRANS64.TRYWAIT P0, [UR17+0x88], R5 ;  /* 0x00008805ff0075a7 */ /* 0x000ea40008001111 */
[----:B--2---:R-:W-:Y:S05]  /*1c00*/  @!P0 BRA `(.L_x_25) ;  /* 0x0000007800188947 */ /* 0x004fea0003800000 */
.L_x_24:
[----:B------:R4:W-:Y:S01]  /*1c10*/  @!P3 SYNCS.ARRIVE.TRANS64 RZ, [UR17], R4 ;  /* 0x00000004ffffb9a7 */ /* 0x0009e20008000011 */
[----:B------:R-:W-:Y:S04]  /*1c20*/  ULOP3.LUT UR8, UR49, 0x2, URZ, 0xfc, !UPT ;  /* 0x0000000231087892 */ /* 0x000fe8000f8efcff */
[----:B------:R-:W-:Y:S09]  /*1c30*/  UISETP.NE.AND UP0, UPT, UR8, 0x2, UPT ;  /* 0x000000020800788c */ /* 0x000ff2000bf05270 */
[----:B------:R-:W-:Y:S05]  /*1c40*/  BRA.U UP0, `(.L_x_26) ;  /* 0x0000000100047547 */ /* 0x000fea000b800000 */
[----:B-1-3--:R-:W-:Y:S05]  /*1c50*/  BPT.TRAP 0x1 ;  /* 0x000000040000795c */ /* 0x00afea0000300000 */
.L_x_26:
[----:B------:R-:W-:Y:S04]  /*1c60*/  BSSY.RECONVERGENT B0, `(.L_x_27) ;  /* 0x0000003000007945 */ /* 0x000fe80003800200 */
[----:B------:R-:W-:Y:S05]  /*1c70*/  @P2 BRA `(.L_x_28) ;  /* 0x0000000000042947 */ /* 0x000fea0003800000 */
[----:B-1-3--:R-:W-:Y:S05]  /*1c80*/  BPT.TRAP 0x1 ;  /* 0x000000040000795c */ /* 0x00afea0000300000 */
.L_x_28:
[----:B-1-3--:R-:W-:Y:S05]  /*1c90*/  BSYNC.RECONVERGENT B0 ;  /* 0x0000000000007941 */ /* 0x00afea0003800200 */
.L_x_27:
[----:B------:R-:W-:Y:S02]  /*1ca0*/  UIADD3 UR8, UPT, UPT, UR7, 0x1, URZ ;  /* 0x0000000107087890 */ /* 0x000fe4000fffe0ff */
[----:B------:R-:W-:Y:S02]  /*1cb0*/  UIMAD UR11, UR36, UR15, UR4 ;  /* 0x0000000f240b72a4 */ /* 0x000fe4000f8e0204 */
[----:B------:R-:W-:Y:S02]  /*1cc0*/  UISETP.NE.AND UP0, UPT, UR8, 0x11, UPT ;  /* 0x000000110800788c */ /* 0x000fe4000bf05270 */
[----:B------:R-:W-:Y:S02]  /*1cd0*/  USHF.L.U32 UR16, UR7, 0xc, URZ ;  /* 0x0000000c07107899 */ /* 0x000fe400080006ff */
[----:B------:R-:W-:Y:S02]  /*1ce0*/  USEL UR9, URZ, 0x1, UP0 ;  /* 0x00000001ff097887 */ /* 0x000fe40008000000 */
[----:B------:R-:W-:Y:S02]  /*1cf0*/  USEL UR44, UR8, URZ, UP0 ;  /* 0x000000ff082c7287 */ /* 0x000fe40008000000 */
[----:B------:R-:W-:Y:S02]  /*1d00*/  UIADD3 UR42, UP1, UPT, UR56, 0x80, URZ ;  /* 0x00000080382a7890 */ /* 0x000fe4000ff3e0ff */
[----:B------:R-:W-:Y:S01]  /*1d10*/  ULEA UR8, UR44, UR41, 0x3 ;  /* 0x000000292c087291 */ /* 0x000fe2000f8e18ff */
[----:B------:R-:W-:Y:S01]  /*1d20*/  LOP3.LUT R3, R3, UR9, RZ, 0x3c, !PT ;  /* 0x0000000903037c12 */ /* 0x000fe2000f8e3cff */
[----:B------:R-:W-:Y:S02]  /*1d30*/  ULOP3.LUT UR32, UR16, UR53, URZ, 0xfc, !UPT ;  /* 0x0000003510207292 */ /* 0x000fe4000f8efcff */
[----:B------:R-:W-:Y:S01]  /*1d40*/  USHF.L.U32 UR18, UR31, 0x5, URZ ;  /* 0x000000051f127899 */ /* 0x000fe200080006ff */
[----:B--2---:R-:W-:Y:S01]  /*1d50*/  SHF.L.U32 R0, R3, 0x1f, RZ ;  /* 0x0000001f03007819 */ /* 0x004fe200000006ff */
[----:B------:R-:W-:Y:S02]  /*1d60*/  UIADD3.X UR43, UPT, UPT, URZ, UR57, URZ, UP1, !UPT ;  /* 0x00000039ff2b7290 */ /* 0x000fe40008ffe4ff */
[----:B------:R-:W-:Y:S01]  /*1d70*/  UIADD3 UR16, UPT, UPT, UR41, 0x4400, UR16 ;  /* 0x0000440029107890 */ /* 0x000fe2000fffe010 */
[----:B------:R1:W2:Y:S01]  /*1d80*/  SYNCS.PHASECHK.TRANS64.TRYWAIT P0, [UR8+0x88], R0 ;  /* 0x00008800ff0075a7 */ /* 0x0002a20008001108 */
[----:B------:R-:W-:Y:S02]  /*1d90*/  UIMAD UR8, UR37, UR24, UR5 ;  /* 0x00000018250872a4 */ /* 0x000fe4000f8e0205 */
[----:B------:R-:W-:Y:S02]  /*1da0*/  UIMAD UR7, UR38, UR25, UR6 ;  /* 0x00000019260772a4 */ /* 0x000fe4000f8e0206 */
[----:B------:R-:W-:Y:S02]  /*1db0*/  ULEA UR11, UR8, UR11, 0x5 ;  /* 0x0000000b080b7291 */ /* 0x000fe4000f8e28ff */
[----:B------:R-:W-:Y:S02]  /*1dc0*/  UIADD3 UR28, UP0, UPT, UR56, 0x200, URZ ;  /* 0x00000200381c7890 */ /* 0x000fe4000ff1e0ff */
[----:B------:R-:W-:Y:S02]  /*1dd0*/  ULEA UR7, UR7, UR11, 0xa ;  /* 0x0000000b07077291 */ /* 0x000fe4000f8e50ff */
[----:B------:R-:W-:Y:S02]  /*1de0*/  ULEA UR8, UR32, UR41, 0x1 ;  /* 0x0000002920087291 */ /* 0x000fe4000f8e08ff */
[----:B------:R-:W-:Y:S02]  /*1df0*/  UPRMT UR7, UR7, 0x5410, URZ ;  /* 0x0000541007077896 */ /* 0x000fe400080000ff */
[----:B------:R-:W-:Y:S02]  /*1e00*/  UIADD3.X UR29, UPT, UPT, URZ, UR57, URZ, UP0, !UPT ;  /* 0x00000039ff1d7290 */ /* 0x000fe400087fe4ff */
[----:B------:R-:W-:Y:S02]  /*1e10*/  ULOP3.LUT UR35, UR52, UR18, URZ, 0xfc, !UPT ;  /* 0x0000001234237292 */ /* 0x000fe4000f8efcff */
[----:B------:R-:W-:Y:S02]  /*1e20*/  UIADD3 UR32, UPT, UPT, UR8, 0x15400, URZ ;  /* 0x0001540008207890 */ /* 0x000fe4000fffe0ff */
[----:B------:R-:W-:Y:S01]  /*1e30*/  UIADD3 UR8, UPT, UPT, UR8, 0x16400, URZ ;  /* 0x0001640008087890 */ /* 0x000fe2000fffe0ff */
[----:B------:R3:W-:Y:S01]  /*1e40*/  UTMALDG.5D.IM2COL [UR16], [UR42], UR7 ;  /* 0x000000102a0073b4 */ /* 0x0007e20008060007 */
[----:B------:R-:W-:Y:S02]  /*1e50*/  UIADD3 UR30, UPT, UPT, UR36, 0x1, URZ ;  /* 0x00000001241e7890 */ /* 0x000fe4000fffe0ff */
[----:B------:R-:W-:Y:S02]  /*1e60*/  UIADD3 UR26, UPT, UPT, UR37, 0x1, URZ ;  /* 0x00000001251a7890 */ /* 0x000fe4000fffe0ff */
[----:B------:R-:W-:Y:S02]  /*1e70*/  UISETP.NE.AND UP2, UPT, UR30, UR48, UPT ;  /* 0x000000301e00728c */ /* 0x000fe4000bf45270 */
[----:B------:R-:W-:Y:S02]  /*1e80*/  UIADD3 UR23, UPT, UPT, UR38, 0x1, URZ ;  /* 0x0000000126177890 */ /* 0x000fe4000fffe0ff */
[----:B------:R-:W-:Y:S01]  /*1e90*/  UIADD3 UR27, UPT, UPT, UR27, 0x1, URZ ;  /* 0x000000011b1b7890 */ /* 0x000fe2000fffe0ff */
[----:B------:R-:W-:Y:S01]  /*1ea0*/  UMOV UR40, 0x30000 ;  /* 0x0003000000287882 */ /* 0x000fe20000000000 */
[----:B------:R-:W-:Y:S01]  /*1eb0*/  UMOV UR50, 0x0 ;  /* 0x0000000000327882 */ /* 0x000fe20000000000 */
[----:B------:R-:W-:Y:S01]  /*1ec0*/  UMOV UR51, 0x10000000 ;  /* 0x1000000000337882 */ /* 0x000fe20000000000 */
[----:B------:R-:W-:Y:S01]  /*1ed0*/  UMOV UR33, UR17 ;  /* 0x0000001100217c82 */ /* 0x000fe20008000000 */
[----:B------:R-:W-:Y:S02]  /*1ee0*/  UMOV UR12, UR36 ;  /* 0x00000024000c7c82 */ /* 0x000fe40008000000 */
[----:B------:R-:W-:Y:S01]  /*1ef0*/  @UP2 UIADD3 UR26, UPT, UPT, UR37, URZ, URZ ;  /* 0x000000ff251a2290 */ /* 0x000fe2000fffe0ff */
[----:B------:R4:W-:Y:S01]  /*1f00*/  UTMALDG.5D.MULTICAST [UR32], [UR28], UR40, desc[UR50] ;  /* 0x000032201c0073b4 */ /* 0x0009e20008021828 */
[----:B------:R-:W-:Y:S01]  /*1f10*/  UMOV UR13, UR37 ;  /* 0x00000025000d7c82 */ /* 0x000fe20008000000 */
[----:B------:R-:W-:Y:S01]  /*1f20*/  UMOV UR14, UR38 ;  /* 0x00000026000e7c82 */ /* 0x000fe20008000000 */
[----:B------:R-:W-:Y:S01]  /*1f30*/  UISETP.NE.AND UP1, UPT, UR26, UR46, UPT ;  /* 0x0000002e1a00728c */ /* 0x000fe2000bf25270 */
[----:B------:R-:W-:Y:S01]  /*1f40*/  UMOV UR9, UR17 ;  /* 0x0000001100097c82 */ /* 0x000fe20008000000 */
[----:B------:R-:W-:Y:S02]  /*1f50*/  UMOV UR11, UR35 ;  /* 0x00000023000b7c82 */ /* 0x000fe40008000000 */
[----:B------:R1:W-:Y:S07]  /*1f60*/  UTMALDG.5D.MULTICAST [UR8], [UR28], UR40, desc[UR50] ;  /* 0x000032081c0073b4 */ /* 0x0003ee0008021828 */
[----:B------:R-:W-:Y:S04]  /*1f70*/  @UP1 UIADD3 UR23, UPT, UPT, UR38, URZ, URZ ;  /* 0x000000ff26171290 */ /* 0x000fe8000fffe0ff */
[----:B------:R-:W-:Y:S01]  /*1f80*/  UISETP.NE.AND UP0, UPT, UR23, UR47, UPT ;  /* 0x0000002f1700728c */ /* 0x000fe2000bf05270 */
[----:B---3--:R-:W-:Y:S03]  /*1f90*/  UMOV UR7, UR44 ;  /* 0x0000002c00077c82 */ /* 0x008fe60008000000 */
[----:B----4-:R-:W-:Y:S02]  /*1fa0*/  USEL UR38, UR23, URZ, UP0 ;  /* 0x000000ff17267287 */ /* 0x010fe40008000000 */
[----:B------:R-:W-:Y:S02]  /*1fb0*/  USEL UR36, UR30, URZ, UP2 ;  /* 0x000000ff1e247287 */ /* 0x000fe40009000000 */
[----:B------:R-:W-:Y:S02]  /*1fc0*/  USEL UR37, UR26, URZ, UP1 ;  /* 0x000000ff1a257287 */ /* 0x000fe40008800000 */
[----:B-1----:R-:W-:Y:S02]  /*1fd0*/  UIADD3 UR8, UPT, UPT, UR31, 0x1, URZ ;  /* 0x000000011f087890 */ /* 0x002fe4000fffe0ff */
[----:B------:R-:W-:Y:S02]  /*1fe0*/  @UP0 UIADD3 UR8, UPT, UPT, UR31, URZ, URZ ;  /* 0x000000ff1f080290 */ /* 0x000fe4000fffe0ff */
[----:B------:R-:W-:Y:S05]  /*1ff0*/  UISETP.NE.AND UP0, UPT, UR27, UR54, UPT ;  /* 0x000000361b00728c */ /* 0x000fea000bf05270 */
[----:B------:R-:W-:Y:S04]  /*2000*/  UMOV UR31, UR8 ;  /* 0x00000008001f7c82 */ /* 0x000fe80008000000 */
[----:B------:R-:W-:Y:S05]  /*2010*/  BRA.U UP0, `(.L_x_29) ;  /* 0xfffffff900e47547 */ /* 0x000fea000b83ffff */
.L_x_23:
[----:B------:R-:W-:Y:S01]  /*2020*/  ULEA UR4, UR44, UR41, 0x3 ;  /* 0x000000292c047291 */ /* 0x000fe2000f8e18ff */
[----:B-1----:R-:W-:Y:S01]  /*2030*/  SHF.L.U32 R0, R3, 0x1f, RZ ;  /* 0x0000001f03007819 */ /* 0x002fe200000006ff */
[----:B------:R-:W-:Y:S01]  /*2040*/  @!P1 SYNCS.ARRIVE.TRANS64.A1T0 RZ, [UR41+0x158], RZ ;  /* 0x000158ffffff99a7 */ /* 0x000fe20008100029 */
[----:B------:R-:W-:-:S06]  /*2050*/  UISETP.GE.AND UP0, UPT, UR63, 0x1, UPT ;  /* 0x000000013f00788c */ /* 0x000fcc000bf06270 */
[----:B--2---:R1:W2:Y:S03]  /*2060*/  SYNCS.PHASECHK.TRANS64.TRYWAIT P0, [UR4+0x88], R0 ;  /* 0x00008800ff0075a7 */ /* 0x0042a60008001104 */
[----:B------:R-:W-:Y:S05]  /*2070*/  BRA.U !UP0, `(.L_x_30) ;  /* 0x0000000508d07547 */ /* 0x000fea000b800000 */
[----:B------:R-:W3:Y:S01]  /*2080*/  LDCU.128 UR8, c[0x0][0x480] ;  /* 0x00009000ff0877ac */ /* 0x000ee20008000c00 */
[----:B------:R-:W4:Y:S01]  /*2090*/  LDCU.128 UR16, c[0x0][0x490] ;  /* 0x00009200ff1077ac */ /* 0x000f220008000c00 */
[----:B------:R-:W1:Y:S01]  /*20a0*/  LDCU.64 UR20, c[0x0][0x4c0] ;  /* 0x00009800ff1477ac */ /* 0x000e620008000a00 */
[----:B------:R-:W1:Y:S01]  /*20b0*/  LDCU UR13, c[0x0][0x4c8] ;  /* 0x00009900ff0d77ac */ /* 0x000e620008000800 */
[----:B------:R-:W-:Y:S02]  /*20c0*/  UIADD3 UR54, UPT, UPT, UR63, UR54, URZ ;  /* 0x000000363f367290 */ /* 0x000fe4000fffe0ff */
[----:B---3--:R-:W-:Y:S02]  /*20d0*/  UIMAD.WIDE.U32 UR4, UR45, UR9, URZ ;  /* 0x000000092d0472a5 */ /* 0x008fe4000f8e00ff */
[----:B------:R-:W-:Y:S02]  /*20e0*/  UISETP.NE.AND UP0, UPT, UR8, 0x1, UPT ;  /* 0x000000010800788c */ /* 0x000fe4000bf05270 */
[----:B------:R-:W-:Y:S01]  /*20f0*/  USHF.R.U32.HI UR5, URZ, UR10, UR5 ;  /* 0x0000000aff057299 */ /* 0x000fe20008011605 */
[----:B------:R-:W3:Y:S03]  /*2100*/  LDCU UR9, c[0x0][0x4a0] ;  /* 0x00009400ff0977ac */ /* 0x000ee60008000800 */
[----:B------:R-:W-:-:S02]  /*2110*/  USEL UR5, UR45, UR5, !UP0 ;  /* 0x000000052d057287 */ /* 0x000fc4000c000000 */
[----:B------:R-:W-:Y:S02]  /*2120*/  UISETP.NE.AND UP0, UPT, UR11, 0x1, UPT ;  /* 0x000000010b00788c */ /* 0x000fe4000bf05270 */
[----:B----4-:R-:W-:Y:S01]  /*2130*/  UIMAD.WIDE.U32 UR6, UR5, UR16, URZ ;  /* 0x00000010050672a5 */ /* 0x010fe2000f8e00ff */
[----:B------:R-:W1:Y:S01]  /*2140*/  LDCU UR10, c[0x0][0x4ec] ;  /* 0x00009d80ff0a77ac */ /* 0x000e620008000800 */
[----:B------:R-:W4:Y:S05]  /*2150*/  LDCU UR62, c[0x0][0x38c] ;  /* 0x00007180ff3e77ac */ /* 0x000f2a0008000800 */
[----:B------:R-:W-:Y:S01]  /*2160*/  UMOV UR4, UR7 ;  /* 0x0000000700047c82 */ /* 0x000fe20008000000 */
[----:B------:R-:W1:Y:S01]  /*2170*/  LDCU UR23, c[0x0][0x4cc] ;  /* 0x00009980ff1777ac */ /* 0x000e620008000800 */
[----:B------:R-:W-:Y:S01]  /*2180*/  USHF.R.U32.HI UR4, URZ, UR17, UR4 ;  /* 0x00000011ff047299 */ /* 0x000fe20008011604 */
[----:B------:R-:W4:Y:S03]  /*2190*/  LDCU.64 UR16, c[0x0][0x4f0] ;  /* 0x00009e00ff1077ac */ /* 0x000f260008000a00 */
[----:B------:R-:W-:-:S02]  /*21a0*/  USEL UR4, UR5, UR4, !UP0 ;  /* 0x0000000405047287 */ /* 0x000fc4000c000000 */
[----:B------:R-:W-:Y:S02]  /*21b0*/  UISETP.NE.AND UP0, UPT, UR18, 0x1, UPT ;  /* 0x000000011200788c */ /* 0x000fe4000bf05270 */
[----:B------:R-:W-:Y:S01]  /*21c0*/  UIMAD.WIDE.U32 UR6, UR4, UR19, URZ ;  /* 0x00000013040672a5 */ /* 0x000fe2000f8e00ff */
[----:B------:R-:W1:Y:S01]  /*21d0*/  LDCU.64 UR50, c[0x0][0x390] ;  /* 0x00007200ff3277ac */ /* 0x000e620008000a00 */
[----:B------:R-:W1:Y:S05]  /*21e0*/  LDCU.64 UR32, c[0x0][0x4d0] ;  /* 0x00009a00ff2077ac */ /* 0x000e6a0008000a00 */
[----:B------:R-:W-:Y:S01]  /*21f0*/  UMOV UR6, UR7 ;  /* 0x0000000700067c82 */ /* 0x000fe20008000000 */
[----:B------:R-:W-:-:S02]  /*2200*/  UIADD3 UR7, UPT, UPT, -UR5, URZ, URZ ;  /* 0x000000ff05077290 */ /* 0x000fc4000fffe1ff */
[----:B---3--:R-:W-:Y:S02]  /*2210*/  USHF.R.U32.HI UR6, URZ, UR9, UR6 ;  /* 0x00000009ff067299 */ /* 0x008fe40008011606 */
[----:B------:R-:W-:Y:S02]  /*2220*/  UIMAD UR7, UR8, UR7, UR45 ;  /* 0x00000007080772a4 */ /* 0x000fe4000f8e022d */
[----:B------:R-:W-:Y:S02]  /*2230*/  USEL UR14, UR4, UR6, !UP0 ;  /* 0x00000006040e7287 */ /* 0x000fe4000c000000 */
[----:B------:R-:W-:Y:S02]  /*2240*/  UIADD3 UR6, UPT, UPT, -UR4, URZ, URZ ;  /* 0x000000ff04067290 */ /* 0x000fe4000fffe1ff */
[----:B------:R-:W-:Y:S02]  /*2250*/  UIADD3 UR9, UPT, UPT, -UR14, URZ, URZ ;  /* 0x000000ff0e097290 */ /* 0x000fe4000fffe1ff */
[----:B------:R-:W-:-:S02]  /*2260*/  UIMAD UR12, UR11, UR6, UR5 ;  /* 0x000000060b0c72a4 */ /* 0x000fc4000f8e0205 */
[----:B------:R-:W-:Y:S02]  /*2270*/  UIMAD UR9, UR18, UR9, UR4 ;  /* 0x00000009120972a4 */ /* 0x000fe4000f8e0204 */
[----:B-1----:R-:W-:Y:S01]  /*2280*/  UIMAD UR11, UR7, UR20, UR10 ;  /* 0x00000014070b72a4 */ /* 0x002fe2000f8e020a */
[----:B------:R-:W1:Y:S02]  /*2290*/  LDCU.64 UR4, c[0x0][0x4f8] ;  /* 0x00009f00ff0477ac */ /* 0x000e640008000a00 */
[----:B------:R-:W3:Y:S01]  /*22a0*/  LDCU UR6, c[0x0][0x500] ;  /* 0x0000a000ff0677ac */ /* 0x000ee20008000800 */
[----:B------:R-:W-:Y:S02]  /*22b0*/  UIADD3 UR18, UPT, UPT, UR34, 0x40, URZ ;  /* 0x0000004022127890 */ /* 0x000fe4000fffe0ff */
[----:B----4-:R-:W-:Y:S02]  /*22c0*/  UIMAD UR12, UR12, UR21, UR16 ;  /* 0x000000150c0c72a4 */ /* 0x010fe4000f8e0210 */
[----:B------:R-:W-:Y:S01]  /*22d0*/  UIMAD UR13, UR9, UR13, UR17 ;  /* 0x0000000d090d72a4 */ /* 0x000fe2000f8e0211 */
[----:B------:R-:W-:Y:S01]  /*22e0*/  UMOV UR48, UR63 ;  /* 0x0000003f00307c82 */ /* 0x000fe20008000000 */
[----:B------:R-:W-:-:S10]  /*22f0*/  UMOV UR7, UR44 ;  /* 0x0000002c00077c82 */ /* 0x000fd40008000000 */
.L_x_36:
[----:B----4-:R-:W-:Y:S01]  /*2300*/  @!P3 MOV R4, 0x3000 ;  /* 0x000030000004b802 */ /* 0x010fe20000000f00 */
[----:B------:R-:W-:Y:S01]  /*2310*/  ULEA UR9, UR7, UR41, 0x3 ;  /* 0x0000002907097291 */ /* 0x000fe2000f8e18ff */
[----:B--2---:R-:W-:Y:S11]  /*2320*/  @P0 BRA `(.L_x_31) ;  /* 0x00000000000c0947 */ /* 0x004ff60003800000 */
[----:B------:R-:W-:Y:S04]  /*2330*/  SHF.L.U32 R5, R3, 0x1f, RZ ;  /* 0x0000001f03057819 */ /* 0x000fe800000006ff */
[----:B------:R-:W2:Y:S02]  /*2340*/  SYNCS.PHASECHK.TRANS64.TRYWAIT P0, [UR9+0x88], R5 ;  /* 0x00008805ff0075a7 */ /* 0x000ea40008001109 */
[----:B--2---:R-:W-:Y:S05]  /*2350*/  @!P0 BRA `(.L_x_32) ;  /* 0x00000070005c8947 */ /* 0x004fea0003800000 */
.L_x_31:
[----:B------:R4:W-:Y:S01]  /*2360*/  @!P3 SYNCS.ARRIVE.TRANS64 RZ, [UR9], R4 ;  /* 0x00000004ffffb9a7 */ /* 0x0009e20008000009 */
[----:B------:R-:W-:Y:S04]  /*2370*/  ULOP3.LUT UR8, UR49, 0x2, URZ, 0xfc, !UPT ;  /* 0x0000000231087892 */ /* 0x000fe8000f8efcff */
[----:B------:R-:W-:Y:S09]  /*2380*/  UISETP.NE.AND UP0, UPT, UR8, 0x2, UPT ;  /* 0x000000020800788c */ /* 0x000ff2000bf05270 */
[----:B------:R-:W-:Y:S05]  /*2390*/  BRA.U UP0, `(.L_x_33) ;  /* 0x0000000100047547 */ /* 0x000fea000b800000 */
[----:B-1-3--:R-:W-:Y:S05]  /*23a0*/  BPT.TRAP 0x1 ;  /* 0x000000040000795c */ /* 0x00afea0000300000 */
.L_x_33:
[----:B------:R-:W-:Y:S04]  /*23b0*/  BSSY.RECONVERGENT B0, `(.L_x_34) ;  /* 0x0000003000007945 */ /* 0x000fe80003800200 */
[----:B------:R-:W-:Y:S05]  /*23c0*/  @P2 BRA `(.L_x_35) ;  /* 0x0000000000042947 */ /* 0x000fea0003800000 */
[----:B-1-3--:R-:W-:Y:S05]  /*23d0*/  BPT.TRAP 0x1 ;  /* 0x000000040000795c */ /* 0x00afea0000300000 */
.L_x_35:
[----:B-1-3--:R-:W-:Y:S05]  /*23e0*/  BSYNC.RECONVERGENT B0 ;  /* 0x0000000000007941 */ /* 0x00afea0003800200 */
.L_x_34:
[----:B------:R-:W-:Y:S02]  /*23f0*/  UIADD3 UR8, UPT, UPT, UR7, 0x1, URZ ;  /* 0x0000000107087890 */ /* 0x000fe4000fffe0ff */
[----:B------:R-:W-:Y:S02]  /*2400*/  UIMAD UR16, UR36, UR23, UR4 ;  /* 0x00000017241072a4 */ /* 0x000fe4000f8e0204 */
[----:B------:R-:W-:Y:S02]  /*2410*/  UISETP.NE.AND UP0, UPT, UR8, 0x11, UPT ;  /* 0x000000110800788c */ /* 0x000fe4000bf05270 */
[----:B------:R-:W-:Y:S02]  /*2420*/  UIMAD UR15, UR37, UR32, UR5 ;  /* 0x00000020250f72a4 */ /* 0x000fe4000f8e0205 */
[----:B------:R-:W-:Y:S02]  /*2430*/  USEL UR10, URZ, 0x1, UP0 ;  /* 0x00000001ff0a7887 */ /* 0x000fe40008000000 */
[----:B------:R-:W-:Y:S02]  /*2440*/  USEL UR44, UR8, URZ, UP0 ;  /* 0x000000ff082c7287 */ /* 0x000fe40008000000 */
[----:B------:R-:W-:Y:S02]  /*2450*/  ULEA UR15, UR15, UR16, 0x5 ;  /* 0x000000100f0f7291 */ /* 0x000fe4000f8e28ff */
[----:B------:R-:W-:Y:S01]  /*2460*/  ULEA UR8, UR44, UR41, 0x3 ;  /* 0x000000292c087291 */ /* 0x000fe2000f8e18ff */
[----:B------:R-:W-:Y:S01]  /*2470*/  LOP3.LUT R3, R3, UR10, RZ, 0x3c, !PT ;  /* 0x0000000a03037c12 */ /* 0x000fe2000f8e3cff */
[----:B------:R-:W-:Y:S02]  /*2480*/  UIADD3 UR46, UP0, UPT, UR56, 0x80, URZ ;  /* 0x00000080382e7890 */ /* 0x000fe4000ff1e0ff */
[----:B------:R-:W-:Y:S01]  /*2490*/  USHF.L.U32 UR10, UR31, 0x5, URZ ;  /* 0x000000051f0a7899 */ /* 0x000fe200080006ff */
[----:B--2---:R-:W-:Y:S01]  /*24a0*/  SHF.L.U32 R0, R3, 0x1f, RZ ;  /* 0x0000001f03007819 */ /* 0x004fe200000006ff */
[----:B------:R-:W-:Y:S02]  /*24b0*/  UIADD3.X UR47, UPT, UPT, URZ, UR57, URZ, UP0, !UPT ;  /* 0x00000039ff2f7290 */ /* 0x000fe400087fe4ff */
[----:B------:R-:W-:Y:S01]  /*24c0*/  UIADD3 UR45, UPT, UPT, UR36, 0x1, URZ ;  /* 0x00000001242d7890 */ /* 0x000fe2000fffe0ff */
[----:B------:R1:W2:Y:S01]  /*24d0*/  SYNCS.PHASECHK.TRANS64.TRYWAIT P0, [UR8+0x88], R0 ;  /* 0x00008800ff0075a7 */ /* 0x0002a20008001108 */
[----:B------:R-:W-:Y:S02]  /*24e0*/  USHF.L.U32 UR8, UR7, 0xc, URZ ;  /* 0x0000000c07087899 */ /* 0x000fe400080006ff */
[----:B------:R-:W-:Y:S02]  /*24f0*/  UIMAD UR7, UR38, UR33, UR6 ;  /* 0x00000021260772a4 */ /* 0x000fe4000f8e0206 */
[----:B------:R-:W-:Y:S02]  /*2500*/  ULOP3.LUT UR19, UR8, UR53, URZ, 0xfc, !UPT ;  /* 0x0000003508137292 */ /* 0x000fe4000f8efcff */
[----:B------:R-:W-:Y:S02]  /*2510*/  ULEA UR7, UR7, UR15, 0xa ;  /* 0x0000000f07077291 */ /* 0x000fe4000f8e50ff */
[----:B------:R-:W-:Y:S02]  /*2520*/  UIADD3 UR8, UPT, UPT, UR41, 0x4400, UR8 ;  /* 0x0000440029087890 */ /* 0x000fe4000fffe008 */
[----:B------:R-:W-:Y:S02]  /*2530*/  UPRMT UR7, UR7, 0x5410, URZ ;  /* 0x0000541007077896 */ /* 0x000fe400080000ff */
[----:B------:R-:W-:Y:S02]  /*2540*/  UISETP.NE.AND UP2, UPT, UR45, UR62, UPT ;  /* 0x0000003e2d00728c */ /* 0x000fe4000bf45270 */
[----:B------:R-:W-:Y:S02]  /*2550*/  UIADD3 UR40, UPT, UPT, UR37, 0x1, URZ ;  /* 0x0000000125287890 */ /* 0x000fe4000fffe0ff */
[----:B------:R-:W-:Y:S02]  /*2560*/  UIADD3 UR42, UP3, UPT, UR56, 0x200, URZ ;  /* 0x00000200382a7890 */ /* 0x000fe4000ff7e0ff */
[----:B------:R-:W-:Y:S01]  /*2570*/  ULEA UR16, UR19, UR41, 0x1 ;  /* 0x0000002913107291 */ /* 0x000fe2000f8e08ff */
[----:B------:R3:W-:Y:S01]  /*2580*/  UTMALDG.5D.IM2COL [UR8], [UR46], UR7 ;  /* 0x000000082e0073b4 */ /* 0x0007e20008060007 */
[----:B------:R-:W-:Y:S02]  /*2590*/  ULOP3.LUT UR27, UR52, UR10, URZ, 0xfc, !UPT ;  /* 0x0000000a341b7292 */ /* 0x000fe4000f8efcff */
[----:B------:R-:W-:Y:S02]  /*25a0*/  UIADD3.X UR43, UPT, UPT, URZ, UR57, URZ, UP3, !UPT ;  /* 0x00000039ff2b7290 */ /* 0x000fe40009ffe4ff */
[----:B------:R-:W-:Y:S02]  /*25b0*/  @UP2 UIADD3 UR40, UPT, UPT, UR37, URZ, URZ ;  /* 0x000000ff25282290 */ /* 0x000fe4000fffe0ff */
        /* <DEDUP_REMOVED lines=10> */
[----:B------:R-:W-:Y:S01]  /*2660*/  UMOV UR28, UR36 ;  /* 0x00000024001c7c82 */ /* 0x000fe20008000000 */
[----:B------:R-:W-:Y:S02]  /*2670*/  UMOV UR29, UR37 ;  /* 0x00000025001d7c82 */ /* 0x000fe40008000000 */
[----:B------:R-:W-:Y:S01]  /*2680*/  UISETP.NE.AND UP0, UPT, UR35, UR51, UPT ;  /* 0x000000332300728c */ /* 0x000fe2000bf05270 */
[----:B------:R-:W-:Y:S01]  /*2690*/  UMOV UR30, UR38 ;  /* 0x00000026001e7c82 */ /* 0x000fe20008000000 */
[----:B------:R-:W-:Y:S01]  /*26a0*/  UMOV UR20, UR36 ;  /* 0x0000002400147c82 */ /* 0x000fe20008000000 */
[----:B------:R-:W-:Y:S01]  /*26b0*/  USEL UR36, UR45, URZ, UP2 ;  /* 0x000000ff2d247287 */ /* 0x000fe20009000000 */
[----:B------:R1:W-:Y:S01]  /*26c0*/  UTMALDG.5D.MULTICAST [UR24], [UR42], UR55, desc[UR58] ;  /* 0x00003a182a0073b4 */ /* 0x0003e20008021837 */
[----:B------:R-:W-:Y:S01]  /*26d0*/  UMOV UR21, UR37 ;  /* 0x0000002500157c82 */ /* 0x000fe20008000000 */
[----:B------:R-:W-:Y:S01]  /*26e0*/  USEL UR37, UR40, URZ, UP1 ;  /* 0x000000ff28257287 */ /* 0x000fe20008800000 */
[----:B------:R-:W-:Y:S01]  /*26f0*/  UMOV UR22, UR38 ;  /* 0x0000002600167c82 */ /* 0x000fe20008000000 */
[----:B------:R-:W-:Y:S01]  /*2700*/  USEL UR38, UR35, URZ, UP0 ;  /* 0x000000ff23267287 */ /* 0x000fe20008000000 */
[----:B------:R-:W-:Y:S01]  /*2710*/  UMOV UR17, UR9 ;  /* 0x0000000900117c82 */ /* 0x000fe20008000000 */
[----:B------:R-:W-:Y:S02]  /*2720*/  UMOV UR19, UR27 ;  /* 0x0000001b00137c82 */ /* 0x000fe40008000000 */
[----:B------:R1:W-:Y:S01]  /*2730*/  UTMALDG.5D.MULTICAST [UR16], [UR42], UR55, desc[UR58] ;  /* 0x00003a102a0073b4 */ /* 0x0003e20008021837 */
[----:B---3--:R-:W-:Y:S02]  /*2740*/  UIADD3 UR8, UPT, UPT, UR31, 0x1, URZ ;  /* 0x000000011f087890 */ /* 0x008fe4000fffe0ff */
[----:B------:R-:W-:Y:S02]  /*2750*/  @UP0 UIADD3 UR8, UPT, UPT, UR31, URZ, URZ ;  /* 0x000000ff1f080290 */ /* 0x000fe4000fffe0ff */
[----:B------:R-:W-:Y:S02]  /*2760*/  UISETP.GT.U32.AND UP0, UPT, UR48, 0x1, UPT ;  /* 0x000000013000788c */ /* 0x000fe4000bf04070 */
[----:B------:R-:W-:Y:S03]  /*2770*/  UIADD3 UR7, UPT, UPT, UR48, -0x1, URZ ;  /* 0xffffffff30077890 */ /* 0x000fe6000fffe0ff */
[----:B------:R-:W-:Y:S04]  /*2780*/  UMOV UR31, UR8 ;  /* 0x00000008001f7c82 */ /* 0x000fe80008000000 */
[----:B------:R-:W-:Y:S01]  /*2790*/  UMOV UR48, UR7 ;  /* 0x0000000700307c82 */ /* 0x000fe20008000000 */
[----:B------:R-:W-:Y:S01]  /*27a0*/  UMOV UR7, UR44 ;  /* 0x0000002c00077c82 */ /* 0x000fe20008000000 */
[----:B-1----:R-:W-:Y:S05]  /*27b0*/  BRA.U UP0, `(.L_x_36) ;  /* 0xfffffff900d07547 */ /* 0x002fea000b83ffff */
.L_x_30:
[----:B----4-:R-:W-:Y:S01]  /*27c0*/  SHF.L.U32 R4, R2, 0x1f, RZ ;  /* 0x0000001f02047819 */ /* 0x010fe200000006ff */
[----:B------:R-:W-:-:S03]  /*27d0*/  NOP ;  /* 0x0000000000007918 */ /* 0x000fc60000000000 */
[----:B--2---:R-:W2:Y:S02]  /*27e0*/  SYNCS.PHASECHK.TRANS64.TRYWAIT P0, [UR41+0x160], R4 ;  /* 0x00016004ff0075a7 */ /* 0x004ea40008001129 */
[----:B--2---:R-:W-:Y:S05]  /*27f0*/  @!P0 BRA `(.L_x_37) ;  /* 0x0000006c004c8947 */ /* 0x004fea0003800000 */
.L_x_147:
[----:B-1----:R-:W1:Y:S01]  /*2800*/  LDS.128 R4, [UR41+0x1a0] ;  /* 0x0001a029ff047984 */ /* 0x002e620008000c00 */
[----:B------:R-:W-:Y:S02]  /*2810*/  UIADD3 UR4, UPT, UPT, UR41, 0x168, URZ ;  /* 0x0000016829047890 */ /* 0x000fe4000fffe0ff */
[----:B------:R-:W-:Y:S01]  /*2820*/  UISETP.GE.AND UP0, UPT, UR39, 0x1, UPT ;  /* 0x000000012700788c */ /* 0x000fe2000bf06270 */
[----:B------:R-:W-:Y:S01]  /*2830*/  @!PT LDS RZ, [RZ] ;  /* 0x00000000fffff984 */ /* 0x000fe20000000800 */
[----:B------:R-:W-:Y:S01]  /*2840*/  @!PT LDS RZ, [RZ] ;  /* 0x00000000fffff984 */ /* 0x000fe20000000800 */
[----:B------:R-:W-:Y:S01]  /*2850*/  @!PT LDS RZ, [RZ] ;  /* 0x00000000fffff984 */ /* 0x000fe20000000800 */
[----:B------:R-:W-:Y:S01]  /*2860*/  @!PT LDS RZ, [RZ] ;  /* 0x00000000fffff984 */ /* 0x000fe20000000800 */
[----:B------:R2:W-:Y:S06]  /*2870*/  MEMBAR.ALL.CTA ;  /* 0x0000000000007992 */ /* 0x0005ec0000008000 */
[----:B--2---:R-:W2:Y:S01]  /*2880*/  FENCE.VIEW.ASYNC.S ;  /* 0x00000000000073c6 */ /* 0x004ea20000000000 */
[----:B------:R-:W-:-:S09]  /*2890*/  UPRMT UR4, URZ, 0x654, UR4 ;  /* 0x00000654ff047896 */ /* 0x000fd20008000004 */
[----:B--2---:R-:W-:Y:S01]  /*28a0*/  SYNCS.ARRIVE.TRANS64.RED.A1T0 RZ, [UR4], RZ ;  /* 0x000000ffffff79a7 */ /* 0x004fe20008100404 */
[----:B-1----:R-:W-:-:S13]  /*28b0*/  LOP3.LUT P0, RZ, R6, 0x1, RZ, 0xc0, !PT ;  /* 0x0000000106ff7812 */ /* 0x002fda000780c0ff */
[----:B------:R-:W-:Y:S01]  /*28c0*/  VOTEU.ANY UP1, P0 ;  /* 0x0000000000ff7886 */ /* 0x000fe20000020100 */
[----:B------:R-:W-:-:S13]  /*28d0*/  PLOP3.LUT P0, PT, PT, PT, UP1, 0x80, 0x8 ;  /* 0x000000000008781c */ /* 0x000fda0003f0f018 */
[----:B------:R-:W-:Y:S02]  /*28e0*/  @P0 MOV R0, R4 ;  /* 0x0000000400000202 */ /* 0x000fe40000000f00 */
[----:B------:R-:W-:Y:S02]  /*28f0*/  @P0 LOP3.LUT R4, R5, 0xffff, RZ, 0xc0, !PT ;  /* 0x0000ffff05040812 */ /* 0x000fe400078ec0ff */
[----:B------:R-:W-:Y:S02]  /*2900*/  @P0 R2UR UR6, R0 ;  /* 0x00000000000602ca */ /* 0x000fe400000e0000 */
[----:B------:R-:W-:-:S11]  /*2910*/  @P0 R2UR UR5, R4 ;  /* 0x00000000040502ca */ /* 0x000fd600000e0000 */
[----:B------:R-:W-:Y:S02]  /*2920*/  @UP1 UMOV UR61, UR6 ;  /* 0x00000006003d1c82 */ /* 0x000fe40008000000 */
[----:B------:R-:W-:Y:S01]  /*2930*/  @UP1 UMOV UR60, UR5 ;  /* 0x00000005003c1c82 */ /* 0x000fe20008000000 */
[----:B------:R-:W-:Y:S05]  /*2940*/  BRA.U !UP0, `(.L_x_38) ;  /* 0x0000000108d47547 */ /* 0x000fea000b800000 */
[----:B------:R-:W1:Y:S01]  /*2950*/  LDCU.128 UR16, c[0x0][0xc10] ;  /* 0x00018200ff1077ac */ /* 0x000e620008000c00 */
[----:B------:R-:W2:Y:S01]  /*2960*/  LDCU UR21, c[0x0][0xc20] ;  /* 0x00018400ff1577ac */ /* 0x000ea20008000800 */
[----:B------:R-:W3:Y:S01]  /*2970*/  LDCU UR20, c[0x0][0xc0c] ;  /* 0x00018180ff1477ac */ /* 0x000ee20008000800 */
[----:B------:R-:W4:Y:S01]  /*2980*/  LDCU.64 UR12, c[0x0][0xc28] ;  /* 0x00018500ff0c77ac */ /* 0x000f220008000a00 */
[----:B------:R-:W-:Y:S02]  /*2990*/  UISETP.NE.AND UP3, UPT, UR39, 0x1, UPT ;  /* 0x000000012700788c */ /* 0x000fe4000bf65270 */
[----:B-1----:R-:W-:Y:S02]  /*29a0*/  UIMAD.WIDE.U32 UR4, UR64, UR19, URZ ;  /* 0x00000013400472a5 */ /* 0x002fe4000f8e00ff */
[----:B------:R-:W-:Y:S02]  /*29b0*/  UIMAD.WIDE.U32 UR6, UR65, UR16, URZ ;  /* 0x00000010410672a5 */ /* 0x000fe4000f8e00ff */
[----:B------:R-:W-:-:S02]  /*29c0*/  UISETP.NE.AND UP0, UPT, UR18, 0x1, UPT ;  /* 0x000000011200788c */ /* 0x000fc4000bf05270 */
[----:B------:R-:W-:Y:S01]  /*29d0*/  UIMAD.WIDE.U32 UR10, UR60, UR19, URZ ;  /* 0x000000133c0a72a5 */ /* 0x000fe2000f8e00ff */
[----:B------:R-:W-:Y:S01]  /*29e0*/  UMOV UR4, UR5 ;  /* 0x0000000500047c82 */ /* 0x000fe20008000000 */
[----:B---3--:R-:W-:Y:S02]  /*29f0*/  UISETP.NE.AND UP2, UPT, UR20, 0x1, UPT ;  /* 0x000000011400788c */ /* 0x008fe4000bf45270 */
[----:B--2---:R-:W-:Y:S02]  /*2a00*/  USHF.R.U32.HI UR5, URZ, UR21, UR4 ;  /* 0x00000015ff057299 */ /* 0x004fe40008011604 */
[----:B------:R-:W-:Y:S01]  /*2a10*/  UIMAD.WIDE.U32 UR14, UR61, UR16, URZ ;  /* 0x000000103d0e72a5 */ /* 0x000fe2000f8e00ff */
[----:B------:R-:W-:Y:S01]  /*2a20*/  UMOV UR4, UR7 ;  /* 0x0000000700047c82 */ /* 0x000fe20008000000 */
[----:B------:R-:W-:Y:S02]  /*2a30*/  USEL UR5, UR64, UR5, !UP0 ;  /* 0x0000000540057287 */ /* 0x000fe4000c000000 */
[----:B------:R-:W-:-:S02]  /*2a40*/  USHF.R.U32.HI UR4, URZ, UR17, UR4 ;  /* 0x00000011ff047299 */ /* 0x000fc40008011604 */
[----:B----4-:R-:W-:Y:S02]  /*2a50*/  UIMAD.WIDE.U32 UR8, UR5, UR12, URZ ;  /* 0x0000000c050872a5 */ /* 0x010fe4000f8e00ff */
[----:B------:R-:W-:Y:S01]  /*2a60*/  USEL UR6, UR65, UR4, !UP2 ;  /* 0x0000000441067287 */ /* 0x000fe2000d000000 */
[----:B------:R-:W-:Y:S02]  /*2a70*/  UMOV UR14, UR15 ;  /* 0x0000000f000e7c82 */ /* 0x000fe40008000000 */
[----:B------:R-:W-:Y:S01]  /*2a80*/  UMOV UR4, UR11 ;  /* 0x0000000b00047c82 */ /* 0x000fe20008000000 */
[----:B------:R-:W-:Y:S01]  /*2a90*/  UIMAD.WIDE.U32 UR10, UR6, UR12, URZ ;  /* 0x0000000c060a72a5 */ /* 0x000fe2000f8e00ff */
[----:B------:R-:W-:Y:S01]  /*2aa0*/  UMOV UR8, UR9 ;  /* 0x0000000900087c82 */ /* 0x000fe20008000000 */
[----:B------:R-:W-:Y:S02]  /*2ab0*/  USHF.R.U32.HI UR4, URZ, UR21, UR4 ;  /* 0x00000015ff047299 */ /* 0x000fe40008011604 */
[----:B------:R-:W-:-:S03]  /*2ac0*/  @UP3 USHF.R.U32.HI UR5, URZ, UR13, UR8 ;  /* 0x0000000dff053299 */ /* 0x000fc60008011608 */
[----:B------:R-:W-:Y:S01]  /*2ad0*/  UMOV UR10, UR11 ;  /* 0x0000000b000a7c82 */ /* 0x000fe20008000000 */
[----:B------:R-:W-:Y:S02]  /*2ae0*/  USHF.R.U32.HI UR17, URZ, UR17, UR14 ;  /* 0x00000011ff117299 */ /* 0x000fe4000801160e */
[----:B------:R-:W-:Y:S02]  /*2af0*/  USEL UR4, UR60, UR4, !UP0 ;  /* 0x000000043c047287 */ /* 0x000fe4000c000000 */
[----:B------:R-:W-:Y:S02]  /*2b00*/  @UP3 USHF.R.U32.HI UR6, URZ, UR13, UR10 ;  /* 0x0000000dff063299 */ /* 0x000fe4000801160a */
[----:B------:R-:W-:Y:S02]  /*2b10*/  UIMAD UR7, UR39, UR5, URZ ;  /* 0x00000005270772a4 */ /* 0x000fe4000f8e02ff */
[----:B------:R-:W-:Y:S02]  /*2b20*/  USEL UR5, UR61, UR17, !UP2 ;  /* 0x000000113d057287 */ /* 0x000fe4000d000000 */
[----:B------:R-:W-:-:S02]  /*2b30*/  UIMAD UR10, UR39, UR6, URZ ;  /* 0x00000006270a72a4 */ /* 0x000fc4000f8e02ff */
[----:B------:R-:W-:Y:S02]  /*2b40*/  UISETP.GE.AND UP0, UPT, UR4, UR7, UPT ;  /* 0x000000070400728c */ /* 0x000fe4000bf06270 */
[----:B------:R-:W-:Y:S02]  /*2b50*/  UIMAD.WIDE.U32 UR8, UR4, UR12, URZ ;  /* 0x0000000c040872a5 */ /* 0x000fe4000f8e00ff */
[----:B------:R-:W-:Y:S02]  /*2b60*/  UISETP.GE.OR UP0, UPT, UR5, UR10, UP0 ;  /* 0x0000000a0500728c */ /* 0x000fe40008706670 */
[----:B------:R-:W-:-:S03]  /*2b70*/  UIMAD.WIDE.U32 UR10, UR5, UR12, URZ ;  /* 0x0000000c050a72a5 */ /* 0x000fc6000f8e00ff */
[----:B------:R-:W-:Y:S01]  /*2b80*/  UMOV UR7, UR9 ;  /* 0x0000000900077c82 */ /* 0x000fe20008000000 */
[----:B------:R-:W-:Y:S02]  /*2b90*/  UIADD3 UR9, UPT, UPT, -UR4, URZ, URZ ;  /* 0x000000ff04097290 */ /* 0x000fe4000fffe1ff */
[----:B------:R-:W-:Y:S02]  /*2ba0*/  USHF.R.U32.HI UR7, URZ, UR13, UR7 ;  /* 0x0000000dff077299 */ /* 0x000fe40008011607 */
[----:B------:R-:W-:Y:S02]  /*2bb0*/  UIMAD UR10, UR18, UR9, UR60 ;  /* 0x00000009120a72a4 */ /* 0x000fe4000f8e023c */
[----:B------:R-:W-:Y:S01]  /*2bc0*/  USEL UR7, UR4, UR7, !UP3 ;  /* 0x0000000704077287 */ /* 0x000fe2000d800000 */
[----:B------:R-:W-:Y:S01]  /*2bd0*/  @!UP0 UMOV UR8, UR11 ;  /* 0x0000000b00088c82 */ /* 0x000fe20008000000 */
[----:B------:R-:W-:Y:S02]  /*2be0*/  UIADD3 UR11, UPT, UPT, -UR5, URZ, URZ ;  /* 0x000000ff050b7290 */ /* 0x000fe4000fffe1ff */
[----:B------:R-:W-:-:S02]  /*2bf0*/  @!UP0 USHF.R.U32.HI UR8, URZ, UR13, UR8 ;  /* 0x0000000dff088299 */ /* 0x000fc40008011608 */
[----:B------:R-:W-:Y:S02]  /*2c00*/  UIADD3 UR9, UPT, UPT, -UR7, URZ, URZ ;  /* 0x000000ff07097290 */ /* 0x000fe4000fffe1ff */
[----:B------:R-:W-:Y:S02]  /*2c10*/  @!UP0 USEL UR8, UR5, UR8, !UP3 ;  /* 0x0000000805088287 */ /* 0x000fe4000d800000 */
[----:B------:R-:W-:Y:S02]  /*2c20*/  UIMAD UR9, UR39, UR9, UR4 ;  /* 0x00000009270972a4 */ /* 0x000fe4000f8e0204 */
[----:B------:R-:W-:Y:S02]  /*2c30*/  @!UP0 UIADD3 UR7, UPT, UPT, UR7, -UR8, URZ ;  /* 0x8000000807078290 */ /* 0x000fe4000fffe0ff */
[----:B------:R-:W-:Y:S02]  /*2c40*/  @!UP0 UIMAD UR8, UR9, UR6, UR8 ;  /* 0x00000006090882a4 */ /* 0x000fe4000f8e0208 */
[----:B------:R-:W-:-:S02]  /*2c50*/  @!UP0 UIMAD UR4, UR39, UR7, UR5 ;  /* 0x00000007270482a4 */ /* 0x000fc4000f8e0205 */
[----:B------:R-:W-:Y:S02]  /*2c60*/  UIMAD UR6, UR20, UR11, UR61 ;  /* 0x0000000b140672a4 */ /* 0x000fe4000f8e023d */
[----:B------:R-:W-:Y:S01]  /*2c70*/  UIMAD UR60, UR4, UR18, UR10 ;  /* 0x00000012043c72a4 */ /* 0x000fe2000f8e020a */
[----:B------:R-:W-:Y:S02]  /*2c80*/  @!UP0 UMOV UR5, UR8 ;  /* 0x0000000800058c82 */ /* 0x000fe40008000000 */
[----:B------:R-:W-:-:S12]  /*2c90*/  UIMAD UR61, UR5, UR20, UR6 ;  /* 0x00000014053d72a4 */ /* 0x000fd8000f8e0206 */
.L_x_38:
[----:B------:R-:W1:Y:S02]  /*2ca0*/  LDCU UR4, c[0x0][0xc30] ;  /* 0x00018600ff0477ac */ /* 0x000e640008000800 */
[----:B-1----:R-:W-:-:S09]  /*2cb0*/  UISETP.NE.AND UP0, UPT, UR4, 0x1, UPT ;  /* 0x000000010400788c */ /* 0x002fd2000bf05270 */
[----:B------:R-:W-:Y:S05]  /*2cc0*/  BRA.U UP0, `(.L_x_39) ;  /* 0x0000000100447547 */ /* 0x000fea000b800000 */
[----:B------:R-:W1:Y:S01]  /*2cd0*/  LDCU.128 UR8, c[0x0][0xc10] ;  /* 0x00018200ff0877ac */ /* 0x000e620008000c00 */
[----:B------:R-:W2:Y:S01]  /*2ce0*/  LDCU UR12, c[0x0][0xc0c] ;  /* 0x00018180ff0c77ac */ /* 0x000ea20008000800 */
[----:B------:R-:W3:Y:S01]  /*2cf0*/  LDCU UR13, c[0x0][0xc20] ;  /* 0x00018400ff0d77ac */ /* 0x000ee20008000800 */
[----:B-1----:R-:W-:Y:S02]  /*2d00*/  UIMAD.WIDE.U32 UR6, UR61, UR8, URZ ;  /* 0x000000083d0672a5 */ /* 0x002fe4000f8e00ff */
[----:B------:R-:W-:Y:S02]  /*2d10*/  UIMAD.WIDE.U32 UR4, UR60, UR11, URZ ;  /* 0x0000000b3c0472a5 */ /* 0x000fe4000f8e00ff */
[----:B--2---:R-:W-:Y:S02]  /*2d20*/  UISETP.NE.AND UP2, UPT, UR12, 0x1, UPT ;  /* 0x000000010c00788c */ /* 0x004fe4000bf45270 */
[----:B------:R-:W-:Y:S01]  /*2d30*/  UISETP.NE.AND UP0, UPT, UR10, 0x1, UPT ;  /* 0x000000010a00788c */ /* 0x000fe2000bf05270 */
[----:B------:R-:W-:-:S02]  /*2d40*/  UMOV UR6, UR7 ;  /* 0x0000000700067c82 */ /* 0x000fc40008000000 */
[----:B------:R-:W-:Y:S01]  /*2d50*/  UMOV UR4, UR5 ;  /* 0x0000000500047c82 */ /* 0x000fe20008000000 */
[----:B------:R-:W-:Y:S02]  /*2d60*/  USHF.R.U32.HI UR6, URZ, UR9, UR6 ;  /* 0x00000009ff067299 */ /* 0x000fe40008011606 */
[----:B---3--:R-:W-:Y:S02]  /*2d70*/  USHF.R.U32.HI UR4, URZ, UR13, UR4 ;  /* 0x0000000dff047299 */ /* 0x008fe40008011604 */
[----:B------:R-:W-:Y:S02]  /*2d80*/  USEL UR5, UR61, UR6, !UP2 ;  /* 0x000000063d057287 */ /* 0x000fe4000d000000 */
[----:B------:R-:W-:-:S04]  /*2d90*/  USEL UR4, UR60, UR4, !UP0 ;  /* 0x000000043c047287 */ /* 0x000fc8000c000000 */
[----:B------:R-:W-:Y:S02]  /*2da0*/  UIADD3 UR6, UPT, UPT, UR5, -UR4, URZ ;  /* 0x8000000405067290 */ /* 0x000fe4000fffe0ff */
[----:B------:R-:W-:Y:S02]  /*2db0*/  UIADD3 UR4, UPT, UPT, -UR5, UR4, URZ ;  /* 0x0000000405047290 */ /* 0x000fe4000fffe1ff */
[----:B------:R-:W-:Y:S02]  /*2dc0*/  UIMAD UR60, UR6, UR10, UR60 ;  /* 0x0000000a063c72a4 */ /* 0x000fe4000f8e023c */
[----:B------:R-:W-:-:S12]  /*2dd0*/  UIMAD UR61, UR4, UR12, UR61 ;  /* 0x0000000c043d72a4 */ /* 0x000fd8000f8e023d */
.L_x_39:
[----:B------:R-:W-:Y:S01]  /*2de0*/  R2UR UR5, R45 ;  /* 0x000000002d0572ca */ /* 0x000fe200000e0000 */
[----:B------:R-:W-:Y:S01]  /*2df0*/  UMOV UR27, UR54 ;  /* 0x00000036001b7c82 */ /* 0x000fe20008000000 */
[----:B------:R-:W-:Y:S02]  /*2e00*/  R2UR UR4, R44 ;  /* 0x000000002c0472ca */ /* 0x000fe400000e0000 */
[----:B------:R-:W-:Y:S02]  /*2e10*/  PLOP3.LUT P1, PT, PT, PT, PT, 0x80, 0x8 ;  /* 0x000000000008781c */ /* 0x000fe40003f2f070 */
[----:B------:R-:W-:-:S07]  /*2e20*/  LOP3.LUT R2, R2, 0x1, RZ, 0x3c, !PT ;  /* 0x0000000102027812 */ /* 0x000fce00078e3cff */
[----:B------:R-:W-:Y:S02]  /*2e30*/  UIADD3 UR51, UPT, UPT, UR61, UR5, URZ ;  /* 0x000000053d337290 */ /* 0x000fe4000fffe0ff */
[----:B------:R-:W-:Y:S01]  /*2e40*/  UIADD3 UR24, UPT, UPT, UR60, UR4, URZ ;  /* 0x000000043c187290 */ /* 0x000fe2000fffe0ff */
[----:B------:R-:W-:Y:S11]  /*2e50*/  BRA.U UP1, `(.L_x_40) ;  /* 0xffffffe901707547 */ /* 0x000ff6000b83ffff */
[----:B------:R-:W-:Y:S01]  /*2e60*/  UIADD3 UR41, UPT, UPT, UR41, 0x88, URZ ;  /* 0x0000008829297890 */ /* 0x000fe2000fffe0ff */
[----:B------:R-:W-:-:S03]  /*2e70*/  SHF.L.U32 R2, R3, 0x1f, RZ ;  /* 0x0000001f03027819 */ /* 0x000fc600000006ff */
[----:B------:R-:W-:-:S09]  /*2e80*/  ULEA UR4, UR44, UR41, 0x3 ;  /* 0x000000292c047291 */ /* 0x000fd2000f8e18ff */
[----:B------:R-:W1:Y:S02]  /*2e90*/  SYNCS.PHASECHK.TRANS64.TRYWAIT P0, [UR4], R2 ;  /* 0x00000002ff0075a7 */ /* 0x000e640008001104 */
[----:B-1----:R-:W-:Y:S05]  /*2ea0*/  @!P0 BRA `(.L_x_41) ;  /* 0x0000006400b88947 */ /* 0x002fea0003800000 */
.L_x_149:
[----:B------:R-:W-:-:S04]  /*2eb0*/  UIADD3 UR4, UPT, UPT, UR44, 0x1, URZ ;  /* 0x000000012c047890 */ /* 0x000fc8000fffe0ff */
[----:B------:R-:W-:-:S04]  /*2ec0*/  UISETP.NE.AND UP0, UPT, UR4, 0x11, UPT ;  /* 0x000000110400788c */ /* 0x000fc8000bf05270 */
[----:B------:R-:W-:Y:S02]  /*2ed0*/  USEL UR6, URZ, 0x1, UP0 ;  /* 0x00000001ff067887 */ /* 0x000fe40008000000 */
[----:B------:R-:W-:-:S04]  /*2ee0*/  USEL UR4, UR4, URZ, UP0 ;  /* 0x000000ff04047287 */ /* 0x000fc80008000000 */
[----:B------:R-:W-:Y:S01]  /*2ef0*/  ULEA UR5, UR4, UR41, 0x3 ;  /* 0x0000002904057291 */ /* 0x000fe2000f8e18ff */
[----:B-1----:R-:W-:-:S04]  /*2f00*/  LOP3.LUT R2, R3, UR6, RZ, 0x3c, !PT ;  /* 0x0000000603027c12 */ /* 0x002fc8000f8e3cff */
[----:B------:R-:W-:-:S04]  /*2f10*/  SHF.L.U32 R3, R2, 0x1f, RZ ;  /* 0x0000001f02037819 */ /* 0x000fc800000006ff */
[----:B------:R-:W1:Y:S02]  /*2f20*/  SYNCS.PHASECHK.TRANS64.TRYWAIT P0, [UR5], R3 ;  /* 0x00000003ff0075a7 */ /* 0x000e640008001105 */
[----:B-1----:R-:W-:Y:S05]  /*2f30*/  @!P0 BRA `(.L_x_42) ;  /* 0x0000006400ac8947 */ /* 0x002fea0003800000 */
.L_x_151:
[----:B------:R-:W-:-:S04]  /*2f40*/  UIADD3 UR4, UPT, UPT, UR4, 0x1, URZ ;  /* 0x0000000104047890 */ /* 0x000fc8000fffe0ff */
[----:B------:R-:W-:-:S04]  /*2f50*/  UISETP.NE.AND UP0, UPT, UR4, 0x11, UPT ;  /* 0x000000110400788c */ /* 0x000fc8000bf05270 */
[----:B------:R-:W-:Y:S02]  /*2f60*/  USEL UR6, URZ, 0x1, UP0 ;  /* 0x00000001ff067887 */ /* 0x000fe40008000000 */
[----:B------:R-:W-:-:S04]  /*2f70*/  USEL UR4, UR4, URZ, UP0 ;  /* 0x000000ff04047287 */ /* 0x000fc80008000000 */
[----:B------:R-:W-:Y:S01]  /*2f80*/  ULEA UR5, UR4, UR41, 0x3 ;  /* 0x0000002904057291 */ /* 0x000fe2000f8e18ff */
[----:B------:R-:W-:-:S04]  /*2f90*/  LOP3.LUT R2, R2, UR6, RZ, 0x3c, !PT ;  /* 0x0000000602027c12 */ /* 0x000fc8000f8e3cff */
[----:B-1----:R-:W-:-:S04]  /*2fa0*/  SHF.L.U32 R3, R2, 0x1f, RZ ;  /* 0x0000001f02037819 */ /* 0x002fc800000006ff */
[----:B------:R-:W1:Y:S02]  /*2fb0*/  SYNCS.PHASECHK.TRANS64.TRYWAIT P0, [UR5], R3 ;  /* 0x00000003ff0075a7 */ /* 0x000e640008001105 */
[----:B-1----:R-:W-:Y:S05]  /*2fc0*/  @!P0 BRA `(.L_x_43) ;  /* 0x0000006400a08947 */ /* 0x002fea0003800000 */
.L_x_153:
        /* <DEDUP_REMOVED lines=9> */
.L_x_155:
        /* <DEDUP_REMOVED lines=9> */
.L_x_157:
        /* <DEDUP_REMOVED lines=9> */
.L_x_159:
        /* <DEDUP_REMOVED lines=9> */
.L_x_161:
        /* <DEDUP_REMOVED lines=9> */
.L_x_163:
        /* <DEDUP_REMOVED lines=9> */
.L_x_165:
        /* <DEDUP_REMOVED lines=9> */
.L_x_167:
        /* <DEDUP_REMOVED lines=9> */
.L_x_169:
        /* <DEDUP_REMOVED lines=9> */
.L_x_171:
        /* <DEDUP_REMOVED lines=9> */
.L_x_173:
        /* <DEDUP_REMOVED lines=9> */
.L_x_175:
        /* <DEDUP_REMOVED lines=9> */
.L_x_177:
        /* <DEDUP_REMOVED lines=9> */
.L_x_179:
[----:B------:R-:W-:-:S04]  /*3720*/  UIADD3 UR4, UPT, UPT, UR4, 0x1, URZ ;  /* 0x0000000104047890 */ /* 0x000fc8000fffe0ff */
[----:B------:R-:W-:-:S04]  /*3730*/  UISETP.NE.AND UP0, UPT, UR4, 0x11, UPT ;  /* 0x000000110400788c */ /* 0x000fc8000bf05270 */
[----:B------:R-:W-:Y:S02]  /*3740*/  USEL UR5, URZ, 0x1, UP0 ;  /* 0x00000001ff057887 */ /* 0x000fe40008000000 */
[----:B------:R-:W-:-:S04]  /*3750*/  USEL UR4, UR4, URZ, UP0 ;  /* 0x000000ff04047287 */ /* 0x000fc80008000000 */
[----:B------:R-:W-:Y:S01]  /*3760*/  ULEA UR4, UR4, UR41, 0x3 ;  /* 0x0000002904047291 */ /* 0x000fe2000f8e18ff */
[----:B------:R-:W-:-:S04]  /*3770*/  LOP3.LUT R2, R2, UR5, RZ, 0x3c, !PT ;  /* 0x0000000502027c12 */ /* 0x000fc8000f8e3cff */
[----:B------:R-:W-:Y:S01]  /*3780*/  SHF.L.U32 R2, R2, 0x1f, RZ ;  /* 0x0000001f02027819 */ /* 0x000fe200000006ff */
[----:B-1----:R-:W-:-:S07]  /*3790*/  IMAD.U32 R0, RZ, RZ, UR4 ;  /* 0x00000004ff007e24 */ /* 0x002fce000f8e00ff */
.L_x_57:
[----:B-1----:R1:W2:Y:S02]  /*37a0*/  SYNCS.PHASECHK.TRANS64.TRYWAIT P0, [R0+URZ], R2 ;  /* 0x00000002000075a7 */ /* 0x0022a400080011ff */
[----:B--2---:R-:W-:Y:S05]  /*37b0*/  @!P0 NANOSLEEP.SYNCS 0x989680 ;  /* 0x009896800000895d */ /* 0x004fea0003900000 */
[----:B------:R-:W2:Y:S02]  /*37c0*/  @!P0 SYNCS.PHASECHK.TRANS64 P0, [R0+URZ], R2 ;  /* 0x00000002000085a7 */ /* 0x000ea400080010ff */
[----:B--2---:R-:W-:Y:S05]  /*37d0*/  @P0 EXIT ;  /* 0x000000000000094d */ /* 0x004fea0003800000 */
[----:B------:R-:W-:Y:S05]  /*37e0*/  BRA `(.L_x_57) ;  /* 0xfffffffc00ec7947 */ /* 0x000fea000383ffff */
.L_x_22:
[----:B------:R-:W1:Y:S02]  /*37f0*/  S2UR UR4, SR_CgaCtaId ;  /* 0x00000000000479c3 */ /* 0x000e640000008800 */
[----:B-1----:R-:W-:-:S04]  /*3800*/  UISETP.NE.AND UP0, UPT, UR4, URZ, UPT ;  /* 0x000000ff0400728c */ /* 0x002fc8000bf05270 */
[----:B------:R-:W-:-:S09]  /*3810*/  UISETP.NE.OR UP0, UPT, UR18, 0x1, UP0 ;  /* 0x000000011200788c */ /* 0x000fd20008705670 */
[----:B------:R-:W-:Y:S05]  /*3820*/  BRA.U UP0, `(.L_x_58) ;  /* 0x0000000100b47547 */ /* 0x000fea000b800000 */
[----:B------:R-:W1:Y:S01]  /*3830*/  S2UR UR5, SR_CgaCtaId ;  /* 0x00000000000579c3 */ /* 0x000e620000008800 */
[----:B------:R-:W-:Y:S01]  /*3840*/  UMOV UR4, 0x400 ;  /* 0x0000040000047882 */ /* 0x000fe20000000000 */
[----:B------:R-:W-:Y:S01]  /*3850*/  HFMA2 R3, -RZ, RZ, 0, 5.9604644775390625e-08 ;  /* 0x00000001ff037431 */ /* 0x000fe200000001ff */
[----:B------:R-:W-:Y:S01]  /*3860*/  ISETP.GE.U32.AND P0, PT, R0, 0x2, PT ;  /* 0x000000020000780c */ /* 0x000fe20003f06070 */
[----:B------:R-:W-:Y:S01]  /*3870*/  IMAD.MOV.U32 R8, RZ, RZ, RZ ;  /* 0x000000ffff087224 */ /* 0x000fe200078e00ff */
[----:B-1----:R-:W-:-:S04]  /*3880*/  ULEA UR4, UR5, UR4, 0x18 ;  /* 0x0000000405047291 */ /* 0x002fc8000f8ec0ff */
[----:B------:R-:W-:Y:S02]  /*3890*/  UIADD3 UR5, UPT, UPT, UR4, 0x168, URZ ;  /* 0x0000016804057890 */ /* 0x000fe4000fffe0ff */
[----:B------:R-:W-:Y:S02]  /*38a0*/  UIADD3 UR8, UPT, UPT, UR4, 0x160, URZ ;  /* 0x0000016004087890 */ /* 0x000fe4000fffe0ff */
[----:B------:R-:W-:-:S12]  /*38b0*/  UPRMT UR5, URZ, 0x654, UR5 ;  /* 0x00000654ff057896 */ /* 0x000fd80008000005 */
.L_x_61:
[----:B------:R-:W-:Y:S01]  /*38c0*/  SHF.L.U32 R6, R3, 0x1f, RZ ;  /* 0x0000001f03067819 */ /* 0x000fe200000006ff */
[----:B------:R-:W-:Y:S02]  /*38d0*/  IMAD.U32 R4, RZ, RZ, UR8 ;  /* 0x00000008ff047e24 */ /* 0x000fe4000f8e00ff */
[----:B------:R-:W-:Y:S01]  /*38e0*/  @!P0 IMAD.MOV.U32 R5, RZ, RZ, 0x10 ;  /* 0x00000010ff058424 */ /* 0x000fe200078e00ff */
[----:B------:R-:W1:Y:S02]  /*38f0*/  SYNCS.PHASECHK.TRANS64.TRYWAIT P1, [UR4+0x168], R6 ;  /* 0x00016806ff0075a7 */ /* 0x000e640008021104 */
[----:B------:R-:W-:-:S04]  /*3900*/  PRMT R4, R0, 0x654, R4 ;  /* 0x0000065400047816 */ /* 0x000fc80000000004 */
[----:B------:R-:W-:Y:S01]  /*3910*/  SEL R2, R4, R2, !P0 ;  /* 0x0000000204027207 */ /* 0x000fe20004000000 */
[----:B-1----:R-:W-:Y:S06]  /*3920*/  @!P1 BRA `(.L_x_59) ;  /* 0x0000006000989947 */ /* 0x002fec0003800000 */
.L_x_181:
[----:B------:R-:W-:Y:S01]  /*3930*/  UIADD3 UR6, UPT, UPT, UR4, 0x1a0, URZ ;  /* 0x000001a004067890 */ /* 0x000fe2000fffe0ff */
[----:B------:R2:W-:Y:S01]  /*3940*/  @!P0 SYNCS.ARRIVE.TRANS64.RED RZ, [R2+URZ], R5 ;  /* 0x0000000502ff89a7 */ /* 0x0005e200080004ff */
[----:B------:R-:W-:Y:S01]  /*3950*/  UIADD3 UR7, UPT, UPT, UR4, 0x160, URZ ;  /* 0x0000016004077890 */ /* 0x000fe2000fffe0ff */
[----:B------:R-:W-:-:S08]  /*3960*/  LOP3.LUT R3, R3, 0x1, RZ, 0x3c, !PT ;  /* 0x0000000103037812 */ /* 0x000fd000078e3cff */
[----:B------:R-:W-:Y:S06]  /*3970*/  UGETNEXTWORKID.BROADCAST [UR6], [UR7] ;  /* 0x00000000060073ca */ /* 0x000fec0008000100 */
[----:B--2---:R-:W-:-:S04]  /*3980*/  SHF.L.U32 R5, R8, 0x1f, RZ ;  /* 0x0000001f08057819 */ /* 0x004fc800000006ff */
[----:B------:R-:W2:Y:S02]  /*3990*/  SYNCS.PHASECHK.TRANS64.TRYWAIT P1, [UR4+0x160], R5 ;  /* 0x00016005ff0075a7 */ /* 0x000ea40008021104 */
[----:B--2---:R-:W-:Y:S05]  /*39a0*/  @!P1 BRA `(.L_x_60) ;  /* 0x0000006000909947 */ /* 0x004fea0003800000 */
.L_x_183:
[----:B-1----:R-:W1:Y:S01]  /*39b0*/  LDS.128 R4, [UR4+0x1a0] ;  /* 0x0001a004ff047984 */ /* 0x002e620008000c00 */
[----:B------:R-:W-:Y:S01]  /*39c0*/  LOP3.LUT R8, R8, 0x1, RZ, 0x3c, !PT ;  /* 0x0000000108087812 */ /* 0x000fe200078e3cff */
[----:B------:R-:W-:Y:S01]  /*39d0*/  @!PT LDS RZ, [RZ] ;  /* 0x00000000fffff984 */ /* 0x000fe20000000800 */
[----:B------:R-:W-:Y:S01]  /*39e0*/  @!PT LDS RZ, [RZ] ;  /* 0x00000000fffff984 */ /* 0x000fe20000000800 */
[----:B------:R-:W-:Y:S01]  /*39f0*/  @!PT LDS RZ, [RZ] ;  /* 0x00000000fffff984 */ /* 0x000fe20000000800 */
[----:B------:R-:W-:Y:S01]  /*3a00*/  @!PT LDS RZ, [RZ] ;  /* 0x00000000fffff984 */ /* 0x000fe20000000800 */
[----:B------:R2:W-:Y:S06]  /*3a10*/  MEMBAR.ALL.CTA ;  /* 0x0000000000007992 */ /* 0x0005ec0000008000 */
[----:B--2---:R-:W2:Y:S02]  /*3a20*/  FENCE.VIEW.ASYNC.S ;  /* 0x00000000000073c6 */ /* 0x004ea40000000000 */
[----:B--2---:R-:W-:Y:S01]  /*3a30*/  SYNCS.ARRIVE.TRANS64.RED.A1T0 RZ, [UR5], RZ ;  /* 0x000000ffffff79a7 */ /* 0x004fe20008100405 */
[----:B-1----:R-:W-:-:S13]  /*3a40*/  LOP3.LUT P1, RZ, R6, 0x1, RZ, 0xc0, !PT ;  /* 0x0000000106ff7812 */ /* 0x002fda000782c0ff */
[----:B------:R-:W-:Y:S05]  /*3a50*/  @P1 BRA `(.L_x_61) ;  /* 0xfffffffc00981947 */ /* 0x000fea000383ffff */
[----:B------:R-:W-:-:S04]  /*3a60*/  SHF.L.U32 R0, R3, 0x1f, RZ ;  /* 0x0000001f03007819 */ /* 0x000fc800000006ff */
[----:B------:R-:W1:Y:S02]  /*3a70*/  SYNCS.PHASECHK.TRANS64 P0, [UR4+0x168], R0 ;  /* 0x00016800ff0075a7 */ /* 0x000e640008001004 */
[----:B-1----:R-:W-:Y:S05]  /*3a80*/  @P0 EXIT ;  /* 0x000000000000094d */ /* 0x002fea0003800000 */
[----:B------:R-:W-:-:S07]  /*3a90*/  MOV R0, UR4 ;  /* 0x0000000400007c02 */ /* 0x000fce0008000f00 */
.L_x_62:
[----:B-1----:R-:W-:-:S04]  /*3aa0*/  SHF.L.U32 R2, R3, 0x1f, RZ ;  /* 0x0000001f03027819 */ /* 0x002fc800000006ff */
[----:B------:R1:W2:Y:S03]  /*3ab0*/  SYNCS.PHASECHK.TRANS64.TRYWAIT P0, [R0+URZ+0x168], R2 ;  /* 0x00016802000075a7 */ /* 0x0002a600080011ff */
[----:B--2---:R-:W-:Y:S05]  /*3ac0*/  @!P0 NANOSLEEP.SYNCS 0x989680 ;  /* 0x009896800000895d */ /* 0x004fea0003900000 */
[----:B------:R-:W2:Y:S02]  /*3ad0*/  @!P0 SYNCS.PHASECHK.TRANS64 P0, [R0+URZ+0x168], R2 ;  /* 0x00016802000085a7 */ /* 0x000ea400080010ff */
[----:B--2---:R-:W-:Y:S05]  /*3ae0*/  @P0 EXIT ;  /* 0x000000000000094d */ /* 0x004fea0003800000 */
[----:B------:R-:W-:Y:S05]  /*3af0*/  BRA `(.L_x_62) ;  /* 0xfffffffc00e87947 */ /* 0x000fea000383ffff */
.L_x_58:
[----:B------:R-:W-:Y:S05]  /*3b00*/  BRA.U UP4, `(.L_x_63) ;  /* 0x0000000d04547547 */ /* 0x000fea000b800000 */
[----:B------:R-:W1:Y:S01]  /*3b10*/  S2UR UR7, SR_CgaCtaId ;  /* 0x00000000000779c3 */ /* 0x000e620000008800 */
[----:B------:R-:W-:Y:S01]  /*3b20*/  UMOV UR4, 0x40 ;  /* 0x0000004000047882 */ /* 0x000fe20000000000 */
[----:B------:R-:W-:Y:S01]  /*3b30*/  NOP ;  /* 0x0000000000007918 */ /* 0x000fe20000000000 */
[----:B------:R-:W-:Y:S01]  /*3b40*/  UMOV UR6, 0x400 ;  /* 0x0000040000067882 */ /* 0x000fe20000000000 */
[----:B-1----:R-:W-:Y:S02]  /*3b50*/  ULEA UR5, UR7, UR4, 0x18 ;  /* 0x0000000407057291 */ /* 0x002fe4000f8ec0ff */
[----:B------:R-:W-:-:S07]  /*3b60*/  ULEA UR6, UR7, UR6, 0x18 ;  /* 0x0000000607067291 */ /* 0x000fce000f8ec0ff */
[----:B------:R-:W1:Y:S02]  /*3b70*/  LDS.U8 R0, [UR5+0x1c] ;  /* 0x00001c05ff007984 */ /* 0x000e640008000000 */
[----:B-1----:R-:W-:-:S13]  /*3b80*/  ISETP.NE.AND P0, PT, R0, RZ, PT ;  /* 0x000000ff0000720c */ /* 0x002fda0003f05270 */
[----:B------:R-:W-:Y:S05]  /*3b90*/  @P0 BRA `(.L_x_64) ;  /* 0x0000000000580947 */ /* 0x000fea0003800000 */
[----:B------:R-:W-:-:S13]  /*3ba0*/  ELECT P0, URZ, PT ;  /* 0x0000000000ff782f */ /* 0x000fda0003800000 */
[----:B------:R-:W-:Y:S05]  /*3bb0*/  @!P0 BRA `(.L_x_65) ;  /* 0x0000000000608947 */ /* 0x000fea0003800000 */
[----:B------:R-:W-:Y:S01]  /*3bc0*/  UMOV UR4, 0x10 ;  /* 0x0000001000047882 */ /* 0x000fe20000000000 */
[----:B------:R-:W-:Y:S01]  /*3bd0*/  HFMA2 R0, -RZ, RZ, 0, 5.9604644775390625e-08 ;  /* 0x00000001ff007431 */ /* 0x000fe200000001ff */
[----:B------:R-:W-:-:S03]  /*3be0*/  MOV R3, 0xffff ;  /* 0x0000ffff00037802 */ /* 0x000fc60000000f00 */
[----:B------:R-:W-:Y:S04]  /*3bf0*/  DEPBAR.LE SB1, 0x36 ;  /* 0x00009d800000791a */ /* 0x000fe80000000000 */
[----:B------:R-:W1:Y:S02]  /*3c00*/  UTCATOMSWS.FIND_AND_SET.ALIGN UP0, UR4, UR4 ;  /* 0x00000004000475e3 */ /* 0x000e640008000800 */
[----:B-1----:R-:W-:Y:S01]  /*3c10*/  MOV R4, UR4 ;  /* 0x0000000400047c02 */ /* 0x002fe20008000f00 */
[----:B------:R-:W-:Y:S06]  /*3c20*/  BRA.U UP0, `(.L_x_66) ;  /* 0x0000000100187547 */ /* 0x000fec000b800000 */
.L_x_67:
[----:B------:R-:W-:Y:S05]  /*3c30*/  NANOSLEEP 0x64 ;  /* 0x000000640000795d */ /* 0x000fea0003800000 */
[----:B------:R-:W-:-:S05]  /*3c40*/  UMOV UR4, 0x10 ;  /* 0x0000001000047882 */ /* 0x000fca0000000000 */
[----:B------:R-:W-:Y:S04]  /*3c50*/  DEPBAR.LE SB1, 0x36 ;  /* 0x00009d800000791a */ /* 0x000fe80000000000 */
[----:B------:R-:W1:Y:S02]  /*3c60*/  UTCATOMSWS.FIND_AND_SET.ALIGN UP0, UR4, UR4 ;  /* 0x00000004000475e3 */ /* 0x000e640008000800 */
[----:B-1----:R-:W-:Y:S01]  /*3c70*/  MOV R4, UR4 ;  /* 0x0000000400047c02 */ /* 0x002fe20008000f00 */
[----:B------:R-:W-:Y:S05]  /*3c80*/  BRA.U !UP0, `(.L_x_67) ;  /* 0xfffffffd08e87547 */ /* 0x000fea000b83ffff */
.L_x_66:
[-C--:B------:R-:W-:Y:S02]  /*3c90*/  SHF.L.U32 R3, R3, R4.reuse, RZ ;  /* 0x0000000403037219 */ /* 0x080fe400000006ff */
[----:B------:R-:W-:Y:S01]  /*3ca0*/  SHF.L.U32 R0, R0, R4, RZ ;  /* 0x0000000400007219 */ /* 0x000fe200000006ff */
[----:B------:R-:W-:Y:S02]  /*3cb0*/  IMAD.SHL.U32 R4, R4, 0x20, RZ ;  /* 0x0000002004047824 */ /* 0x000fe400078e00ff */
[----:B------:R1:W-:Y:S04]  /*3cc0*/  ATOMS.OR RZ, [UR5+0x14], R3 ;  /* 0x00001403ffff798c */ /* 0x0003e8000b000005 */
[----:B------:R1:W-:Y:S04]  /*3cd0*/  ATOMS.OR RZ, [UR5+0x18], R0 ;  /* 0x00001800ffff798c */ /* 0x0003e8000b000005 */
[----:B------:R1:W-:Y:S01]  /*3ce0*/  STS [UR6+0x1b0], R4 ;  /* 0x0001b004ff007988 */ /* 0x0003e20008000806 */
[----:B------:R-:W-:Y:S05]  /*3cf0*/  BRA `(.L_x_65) ;  /* 0x0000000000107947 */ /* 0x000fea0003800000 */
.L_x_64:
[----:B------:R-:W-:Y:S02]  /*3d00*/  MOV R0, 0xffffffff ;  /* 0xffffffff00007802 */ /* 0x000fe40000000f00 */
[----:B------:R-:W-:-:S03]  /*3d10*/  MOV R4, 0x3d40 ;  /* 0x00003d4000047802 */ /* 0x000fc60000000f00 */
[----:B------:R1:W-:Y:S04]  /*3d20*/  STS [UR6+0x1b0], R0 ;  /* 0x0001b000ff007988 */ /* 0x0003e80008000806 */
[----:B-1---5:R-:W-:Y:S05]  /*3d30*/  CALL.REL.NOINC `($__internal_1_$__cuda_sm10x_tcgen05_guardrail_trap_phase_invalid_during_alloc) ;  /* 0x0000006400a07944 */ /* 0x022fea0003c00000 */
.L_x_65:
[----:B------:R-:W-:Y:S05]  /*3d40*/  WARPSYNC.ALL ;  /* 0x0000000000007948 */ /* 0x000fea0003800000 */
[----:B------:R-:W2:Y:S01]  /*3d50*/  S2UR UR4, SR_CgaCtaId ;  /* 0x00000000000479c3 */ /* 0x000ea20000008800 */
[----:B------:R-:W-:Y:S01]  /*3d60*/  UMOV UR18, 0x400 ;  /* 0x0000040000127882 */ /* 0x000fe20000000000 */
[----:B------:R-:W-:-:S06]  /*3d70*/  NOP ;  /* 0x0000000000007918 */ /* 0x000fcc0000000000 */
[----:B------:R-:W-:Y:S06]  /*3d80*/  BAR.ARV 0x6, 0xa0 ;  /* 0x0182800000007b1d */ /* 0x000fec0000002000 */
[----:B------:R-:W3:Y:S01]  /*3d90*/  LDCU.64 UR6, c[0x0][0x388] ;  /* 0x00007100ff0677ac */ /* 0x000ee20008000a00 */
[----:B------:R-:W-:Y:S01]  /*3da0*/  LOP3.LUT R2, R2, 0xffff, RZ, 0xc0, !PT ;  /* 0x0000ffff02027812 */ /* 0x000fe200078ec0ff */
[----:B------:R-:W-:Y:S01]  /*3db0*/  IMAD.MOV.U32 R9, RZ, RZ, 0x1 ;  /* 0x00000001ff097424 */ /* 0x000fe200078e00ff */
[----:B------:R-:W4:Y:S02]  /*3dc0*/  LDCU.64 UR8, c[0x0][0x390] ;  /* 0x00007200ff0877ac */ /* 0x000f240008000a00 */
[----:B------:R-:W-:Y:S01]  /*3dd0*/  R2UR UR19, R2 ;  /* 0x00000000021372ca */ /* 0x000fe200000e0000 */
[----:B------:R-:W-:-:S02]  /*3de0*/  IMAD.MOV.U32 R8, RZ, RZ, RZ ;  /* 0x000000ffff087224 */ /* 0x000fc400078e00ff */
[----:B-1----:R-:W-:Y:S01]  /*3df0*/  IMAD.MOV.U32 R3, RZ, RZ, RZ ;  /* 0x000000ffff037224 */ /* 0x002fe200078e00ff */
[----:B------:R-:W-:Y:S01]  /*3e00*/  UMOV UR22, URZ ;  /* 0x000000ff00167c82 */ /* 0x000fe20008000000 */
[----:B--2---:R-:W-:Y:S01]  /*3e10*/  ULEA UR18, UR4, UR18, 0x18 ;  /* 0x0000001204127291 */ /* 0x004fe2000f8ec0ff */
[----:B------:R-:W-:Y:S01]  /*3e20*/  UMOV UR17, URZ ;  /* 0x000000ff00117c82 */ /* 0x000fe20008000000 */
[----:B------:R-:W-:Y:S01]  /*3e30*/  UMOV UR26, 0x0 ;  /* 0x00000000001a7882 */ /* 0x000fe20000000000 */
[----:B------:R-:W-:Y:S01]  /*3e40*/  UMOV UR27, 0x4210010 ;  /* 0x04210010001b7882 */ /* 0x000fe20000000000 */
[----:B------:R-:W-:Y:S01]  /*3e50*/  UMOV UR24, 0x0 ;  /* 0x0000000000187882 */ /* 0x000fe20000000000 */
[----:B------:R-:W-:Y:S01]  /*3e60*/  UMOV UR25, 0x4210010 ;  /* 0x0421001000197882 */ /* 0x000fe20000000000 */
[----:B---3--:R-:W-:-:S03]  /*3e70*/  UIADD3 UR4, UPT, UPT, UR6, 0x1f, URZ ;  /* 0x0000001f06047890 */ /* 0x008fc6000fffe0ff */
[----:B------:R-:W1:Y:S01]  /*3e80*/  LDS R0, [UR18+0x1b0] ;  /* 0x0001b012ff007984 */ /* 0x000e620008000800 */
[----:B------:R-:W-:Y:S02]  /*3e90*/  UIADD3 UR6, UPT, UPT, UR18, 0x4400, URZ ;  /* 0x0000440012067890 */ /* 0x000fe4000fffe0ff */
[----:B------:R-:W-:Y:S02]  /*3ea0*/  USHF.R.S32.HI UR5, URZ, 0x1f, UR4 ;  /* 0x0000001fff057899 */ /* 0x000fe40008011404 */
[----:B------:R-:W-:Y:S02]  /*3eb0*/  USHF.R.U32.HI UR6, URZ, 0x4, UR6 ;  /* 0x00000004ff067899 */ /* 0x000fe40008011606 */
[----:B------:R-:W-:Y:S02]  /*3ec0*/  ULEA.HI UR4, UR5, UR4, URZ, 0x5 ;  /* 0x0000000405047291 */ /* 0x000fe4000f8f28ff */
[----:B------:R-:W-:Y:S02]  /*3ed0*/  UIADD3 UR5, UPT, UPT, UR18, 0x15400, URZ ;  /* 0x0001540012057890 */ /* 0x000fe4000fffe0ff */
[----:B------:R-:W-:-:S02]  /*3ee0*/  USHF.R.S32.HI UR4, URZ, 0x5, UR4 ;  /* 0x00000005ff047899 */ /* 0x000fc40008011404 */
[----:B------:R-:W-:Y:S02]  /*3ef0*/  USHF.R.U32.HI UR5, URZ, 0x4, UR5 ;  /* 0x00000004ff057899 */ /* 0x000fe40008011605 */
[----:B------:R-:W-:Y:S02]  /*3f00*/  UIMAD UR4, UR4, UR7, URZ ;  /* 0x00000007040472a4 */ /* 0x000fe4000f8e02ff */
[----:B------:R-:W-:Y:S02]  /*3f10*/  ULOP3.LUT UR6, UR6, 0x3fff, URZ, 0xc0, !UPT ;  /* 0x00003fff06067892 */ /* 0x000fe4000f8ec0ff */
[----:B----4-:R-:W-:Y:S02]  /*3f20*/  UIMAD UR4, UR4, UR8, URZ ;  /* 0x00000008040472a4 */ /* 0x010fe4000f8e02ff */
[----:B------:R-:W-:Y:S02]  /*3f30*/  ULOP3.LUT UR5, UR5, 0x3fff, URZ, 0xc0, !UPT ;  /* 0x00003fff05057892 */ /* 0x000fe4000f8ec0ff */
[----:B------:R-:W-:-:S02]  /*3f40*/  UIMAD UR7, UR4, UR9, URZ ;  /* 0x00000009040772a4 */ /* 0x000fc4000f8e02ff */
[----:B------:R-:W-:Y:S02]  /*3f50*/  UIADD3 UR4, UPT, UPT, UR18, 0x168, URZ ;  /* 0x0000016812047890 */ /* 0x000fe4000fffe0ff */
[----:B------:R-:W-:Y:S02]  /*3f60*/  ULOP3.LUT UR20, UR6, 0x10000, URZ, 0xfc, !UPT ;  /* 0x0001000006147892 */ /* 0x000fe4000f8efcff */
[----:B------:R-:W-:Y:S02]  /*3f70*/  UPRMT UR28, URZ, 0x654, UR4 ;  /* 0x00000654ff1c7896 */ /* 0x000fe40008000004 */
[----:B------:R-:W-:Y:S02]  /*3f80*/  ULOP3.LUT UR21, UR5, 0x1000000, URZ, 0xfc, !UPT ;  /* 0x0100000005157892 */ /* 0x000fe4000f8efcff */
[----:B------:R-:W-:Y:S02]  /*3f90*/  UIADD3 UR29, UPT, UPT, UR7, -0x1, URZ ;  /* 0xffffffff071d7890 */ /* 0x000fe4000fffe0ff */
[----:B------:R-:W-:Y:S01]  /*3fa0*/  UISETP.GE.AND UP3, UPT, UR7, 0x1, UPT ;  /* 0x000000010700788c */ /* 0x000fe2000bf66270 */
[C---:B-1----:R-:W-:Y:S01]  /*3fb0*/  VIADD R5, R0.reuse, 0x80 ;  /* 0x0000008000057836 */ /* 0x042fe20000000000 */
[----:B------:R-:W-:-:S04]  /*3fc0*/  LOP3.LUT R4, R0, 0xffff, RZ, 0xc0, !PT ;  /* 0x0000ffff00047812 */ /* 0x000fc800078ec0ff */
[----:B------:R-:W-:-:S05]  /*3fd0*/  LOP3.LUT R5, R5, 0xffff, RZ, 0xc0, !PT ;  /* 0x0000ffff05057812 */ /* 0x000fca00078ec0ff */
[----:B------:R1:W-:Y:S02]  /*3fe0*/  STL.64 [R1], R4 ;  /* 0x0000000401007387 */ /* 0x0003e40000100a00 */
.L_x_74:
[----:B-1----:R-:W-:-:S04]  /*3ff0*/  SHF.L.U32 R4, R8, 0x1f, RZ ;  /* 0x0000001f08047819 */ /* 0x002fc800000006ff */
[----:B------:R-:W1:Y:S02]  /*4000*/  SYNCS.PHASECHK.TRANS64.TRYWAIT P0, [UR18+0x160], R4 ;  /* 0x00016004ff0075a7 */ /* 0x000e640008001112 */
[----:B-12-4-:R-:W-:Y:S05]  /*4010*/  @!P0 BRA `(.L_x_68) ;  /* 0x0000005c000c8947 */ /* 0x016fea0003800000 */
.L_x_185:
[----:B-1----:R-:W1:Y:S01]  /*4020*/  LDS.128 R4, [UR18+0x1a0] ;  /* 0x0001a012ff047984 */ /* 0x002e620008000c00 */
[----:B------:R-:W-:Y:S01]  /*4030*/  ULEA UR23, UR22, UR18, 0x3 ;  /* 0x0000001216177291 */ /* 0x000fe2000f8e18ff */
[----:B------:R-:W-:Y:S01]  /*4040*/  SHF.L.U32 R2, R9, 0x1f, RZ ;  /* 0x0000001f09027819 */ /* 0x000fe200000006ff */
[----:B------:R-:W-:Y:S01]  /*4050*/  @!PT LDS RZ, [RZ] ;  /* 0x00000000fffff984 */ /* 0x000fe20000000800 */
[----:B------:R-:W-:Y:S01]  /*4060*/  @!PT LDS RZ, [RZ] ;  /* 0x00000000fffff984 */ /* 0x000fe20000000800 */
[----:B------:R-:W-:Y:S01]  /*4070*/  @!PT LDS RZ, [RZ] ;  /* 0x00000000fffff984 */ /* 0x000fe20000000800 */
[----:B------:R-:W-:Y:S01]  /*4080*/  @!PT LDS RZ, [RZ] ;  /* 0x00000000fffff984 */ /* 0x000fe20000000800 */
[----:B------:R2:W-:Y:S06]  /*4090*/  MEMBAR.ALL.CTA ;  /* 0x0000000000007992 */ /* 0x0005ec0000008000 */
[----:B--2---:R-:W2:Y:S02]  /*40a0*/  FENCE.VIEW.ASYNC.S ;  /* 0x00000000000073c6 */ /* 0x004ea40000000000 */
[----:B--2---:R-:W-:Y:S01]  /*40b0*/  SYNCS.ARRIVE.TRANS64.RED.A1T0 RZ, [UR28], RZ ;  /* 0x000000ffffff79a7 */ /* 0x004fe2000810041c */
[----:B------:R-:W2:Y:S01]  /*40c0*/  SYNCS.PHASECHK.TRANS64.TRYWAIT P0, [UR23+0x180], R2 ;  /* 0x00018002ff0075a7 */ /* 0x000ea20008001117 */
[----:B-1----:R-:W-:Y:S01]  /*40d0*/  LOP3.LUT P2, RZ, R6, 0x1, RZ, 0xc0, !PT ;  /* 0x0000000106ff7812 */ /* 0x002fe2000784c0ff */
[----:B--2---:R-:W-:-:S12]  /*40e0*/  @!P0 BRA `(.L_x_69) ;  /* 0x0000005800f08947 */ /* 0x004fd80003800000 */
.L_x_187:
[----:B------:R-:W-:Y:S05]  /*40f0*/  BRA.U !UP3, `(.L_x_70) ;  /* 0x000000010bc87547 */ /* 0x000fea000b800000 */
[----:B-1----:R-:W-:Y:S01]  /*4100*/  IMAD.U32 R2, RZ, RZ, UR22 ;  /* 0x00000016ff027e24 */ /* 0x002fe2000f8e00ff */
[----:B------:R-:W-:-:S04]  /*4110*/  ULEA UR4, UR17, UR18, 0x3 ;  /* 0x0000001211047291 */ /* 0x000fc8000f8e18ff */
[----:B------:R-:W-:-:S05]  /*4120*/  LEA R2, R2, R1, 0x2 ;  /* 0x0000000102027211 */ /* 0x000fca00078e10ff */
[----:B------:R1:W5:Y:S01]  /*4130*/  LDL R4, [R2] ;  /* 0x0000000002047983 */ /* 0x0003620000100800 */
[----:B------:R-:W-:Y:S01]  /*4140*/  UPLOP3.LUT UP2, UPT, UPT, UPT, UPT, 0x40, 0x4 ;  /* 0x000000000004789c */ /* 0x000fe20003f4e870 */
[----:B------:R-:W-:Y:S01]  /*4150*/  UMOV UR15, UR29 ;  /* 0x0000001d000f7c82 */ /* 0x000fe20008000000 */
[----:B------:R-:W-:Y:S01]  /*4160*/  UMOV UR8, UR17 ;  /* 0x0000001100087c82 */ /* 0x000fe20008000000 */
[----:B-1----:R-:W-:-:S04]  /*4170*/  SHF.L.U32 R2, R3, 0x1f, RZ ;  /* 0x0000001f03027819 */ /* 0x002fc800000006ff */
[----:B------:R1:W2:Y:S04]  /*4180*/  SYNCS.PHASECHK.TRANS64.TRYWAIT P1, [UR4], R2 ;  /* 0x00000002ff0075a7 */ /* 0x0002a80008021104 */
.L_x_73:
[----:B------:R-:W-:Y:S01]  /*4190*/  ULEA UR16, UR8, UR18, 0x3 ;  /* 0x0000001208107291 */ /* 0x000fe2000f8e18ff */
[----:B--234-:R-:W-:Y:S11]  /*41a0*/  @P1 BRA `(.L_x_71) ;  /* 0x00000000000c1947 */ /* 0x01cff60003800000 */
[----:B------:R-:W-:Y:S04]  /*41b0*/  SHF.L.U32 R5, R3, 0x1f, RZ ;  /* 0x0000001f03057819 */ /* 0x000fe800000006ff */
[----:B------:R-:W2:Y:S02]  /*41c0*/  SYNCS.PHASECHK.TRANS64.TRYWAIT P0, [UR16], R5 ;  /* 0x00000005ff0075a7 */ /* 0x000ea40008001110 */
[----:B--2---:R-:W-:Y:S05]  /*41d0*/  @!P0 BRA `(.L_x_72) ;  /* 0x0000005800cc8947 */ /* 0x004fea0003800000 */
.L_x_71:
[----:B------:R-:W-:Y:S01]  /*41e0*/  UISETP.NE.AND UP0, UPT, UR15, URZ, UPT ;  /* 0x000000ff0f00728c */ /* 0x000fe2000bf05270 */
[----:B------:R-:W-:Y:S01]  /*41f0*/  PLOP3.LUT P1, PT, PT, PT, PT, 0x80, 0x8 ;  /* 0x000000000008781c */ /* 0x000fe20003f2f070 */
[----:B------:R-:W-:Y:S02]  /*4200*/  UIADD3 UR4, UPT, UPT, UR8, 0x1, URZ ;  /* 0x0000000108047890 */ /* 0x000fe4000fffe0ff */
[----:B------:R-:W-:Y:S02]  /*4210*/  ULEA UR10, UR8, UR21, 0x9 ;  /* 0x00000015080a7291 */ /* 0x000fe4000f8e48ff */
[----:B------:R-:W-:Y:S01]  /*4220*/  UISETP.NE.AND UP1, UPT, UR4, 0x11, UPT ;  /* 0x000000110400788c */ /* 0x000fe2000bf25270 */
[----:B------:R-:W-:Y:S01]  /*4230*/  PLOP3.LUT P0, PT, PT, PT, UP0, 0x80, 0x8 ;  /* 0x000000000008781c */ /* 0x000fe20003f0f008 */
[----:B------:R-:W-:Y:S02]  /*4240*/  ULEA UR8, UR8, UR20, 0x8 ;  /* 0x0000001408087291 */ /* 0x000fe4000f8e40ff */
[----:B------:R-:W-:Y:S02]  /*4250*/  USEL UR5, URZ, 0x1, UP1 ;  /* 0x00000001ff057887 */ /* 0x000fe40008800000 */
[----:B------:R-:W-:Y:S02]  /*4260*/  USEL UR17, UR4, URZ, UP1 ;  /* 0x000000ff04117287 */ /* 0x000fe40008800000 */
[----:B------:R-:W-:Y:S02]  /*4270*/  UIADD3 UR12, UPT, UPT, UR10, 0x80, URZ ;  /* 0x000000800a0c7890 */ /* 0x000fe4000fffe0ff */
[----:B------:R-:W-:Y:S01]  /*4280*/  @UP0 ULEA UR4, UR17, UR18, 0x3 ;  /* 0x0000001211040291 */ /* 0x000fe2000f8e18ff */
[----:B------:R-:W-:Y:S01]  /*4290*/  LOP3.LUT R3, R3, UR5, RZ, 0x3c, !PT ;  /* 0x0000000503037c12 */ /* 0x000fe2000f8e3cff */
[----:B------:R-:W-:Y:S02]  /*42a0*/  UIADD3 UR6, UPT, UPT, UR8, 0x2, URZ ;  /* 0x0000000208067890 */ /* 0x000fe4000fffe0ff */
[----:B------:R-:W-:Y:S01]  /*42b0*/  UIADD3 UR5, UPT, UPT, UR16, 0x88, URZ ;  /* 0x0000008810057890 */ /* 0x000fe2000fffe0ff */
[----:B-1----:R-:W-:Y:S01]  /*42c0*/  @P0 SHF.L.U32 R2, R3, 0x1f, RZ ;  /* 0x0000001f03020819 */ /* 0x002fe200000006ff */
[----:B------:R-:W-:Y:S01]  /*42d0*/  UMOV UR11, 0x40004040 ;  /* 0x40004040000b7882 */ /* 0x000fe20000000000 */
[----:B------:R-:W-:Y:S01]  /*42e0*/  UMOV UR9, 0x80004020 ;  /* 0x8000402000097882 */ /* 0x000fe20000000000 */
[----:B------:R-:W-:Y:S01]  /*42f0*/  UMOV UR13, 0x40004040 ;  /* 0x40004040000d7882 */ /* 0x000fe20000000000 */
[----:B------:R3:W4:Y:S01]  /*4300*/  @P0 SYNCS.PHASECHK.TRANS64.TRYWAIT P1, [UR4], R2 ;  /* 0x00000002ff0005a7 */ /* 0x0007220008021104 */
[----:B------:R-:W-:Y:S11]  /*4310*/  ELECT P0, URZ, PT ;  /* 0x0000000000ff782f */ /* 0x000ff60003800000 */
[----:B------:R-:W-:Y:S02]  /*4320*/  @!UPT UIADD3 URZ, UPT, UPT, URZ, URZ, URZ ;  /* 0x000000fffffff290 */ /* 0x000fe4000fffe0ff */
[C---:B-----5:R-:W-:Y:S02]  /*4330*/  @P0 R2UR.BROADCAST UR4, R4.reuse ;  /* 0x00000000040402ca */ /* 0x060fe400008e0000 */
[----:B------:R-:W-:Y:S11]  /*4340*/  ELECT P0, URZ, PT ;  /* 0x0000000000ff782f */ /* 0x000ff60003800000 */
[----:B------:R-:W-:Y:S02]  /*4350*/  @!UPT UIADD3 URZ, UPT, UPT, URZ, URZ, URZ ;  /* 0x000000fffffff290 */ /* 0x000fe4000fffe0ff */
[----:B------:R-:W-:Y:S01]  /*4360*/  @P0 R2UR.BROADCAST UR14, R4 ;  /* 0x00000000040e02ca */ /* 0x000fe200008e0000 */
[----:B------:R-:W-:Y:S01]  /*4370*/  UMOV UR7, 0x80004020 ;  /* 0x8000402000077882 */ /* 0x000fe20000000000 */
[----:B------:R1:W-:Y:S01]  /*4380*/  UTCHMMA gdesc[UR8], gdesc[UR10], tmem[UR4], tmem[UR26], idesc[UR27], UP2 ;  /* 0x00ff1a0a080075ea */ /* 0x0003e20009000004 */
[----:B------:R-:W-:Y:S10]  /*4390*/  UPLOP3.LUT UP2, UPT, UPT, UPT, UPT, 0x80, 0x8 ;  /* 0x000000000008789c */ /* 0x000ff40003f4f070 */
[----:B------:R3:W-:Y:S01]  /*43a0*/  UTCHMMA gdesc[UR6], gdesc[UR12], tmem[UR14], tmem[UR24], idesc[UR25], UPT ;  /* 0x00ff180c060075ea */ /* 0x0007e2000b80000e */
[----:B------:R3:W-:Y:S01]  /*43b0*/  UTCBAR.MULTICAST [UR5], URZ, UR19 ;  /* 0x000000ff050073e9 */ /* 0x0007e20008000813 */
[----:B-1----:R-:W-:Y:S02]  /*43c0*/  UIADD3 UR4, UPT, UPT, UR15, 0x1, URZ ;  /* 0x000000010f047890 */ /* 0x002fe4000fffe0ff */
[----:B------:R-:W-:Y:S02]  /*43d0*/  UIADD3 UR9, UPT, UPT, UR15, -0x1, URZ ;  /* 0xffffffff0f097890 */ /* 0x000fe4000fffe0ff */
[----:B------:R-:W-:Y:S01]  /*43e0*/  UISETP.GT.U32.AND UP0, UPT, UR4, 0x1, UPT ;  /* 0x000000010400788c */ /* 0x000fe2000bf04070 */
[----:B------:R-:W-:Y:S04]  /*43f0*/  UMOV UR8, UR17 ;  /* 0x0000001100087c82 */ /* 0x000fe80008000000 */
[----:B------:R-:W-:Y:S04]  /*4400*/  UMOV UR15, UR9 ;  /* 0x00000009000f7c82 */ /* 0x000fe80008000000 */
[----:B------:R-:W-:Y:S05]  /*4410*/  BRA.U UP0, `(.L_x_73) ;  /* 0xfffffffd005c7547 */ /* 0x000fea000b83ffff */
.L_x_70:
[----:B------:R-:W-:Y:S01]  /*4420*/  UIADD3 UR4, UPT, UPT, UR22, 0x1, URZ ;  /* 0x0000000116047890 */ /* 0x000fe2000fffe0ff */
[----:B------:R-:W-:Y:S01]  /*4430*/  LOP3.LUT R8, R8, 0x1, RZ, 0x3c, !PT ;  /* 0x0000000108087812 */ /* 0x000fe200078e3cff */
[----:B---3--:R-:W-:Y:S02]  /*4440*/  UIADD3 UR5, UPT, UPT, UR23, 0x170, URZ ;  /* 0x0000017017057890 */ /* 0x008fe4000fffe0ff */
[----:B------:R-:W-:-:S04]  /*4450*/  UISETP.NE.AND UP0, UPT, UR4, 0x2, UPT ;  /* 0x000000020400788c */ /* 0x000fc8000bf05270 */
[----:B------:R-:W-:Y:S02]  /*4460*/  USEL UR6, URZ, 0x1, UP0 ;  /* 0x00000001ff067887 */ /* 0x000fe40008000000 */
[----:B------:R-:W-:Y:S01]  /*4470*/  USEL UR22, UR4, URZ, UP0 ;  /* 0x000000ff04167287 */ /* 0x000fe20008000000 */
[----:B------:R2:W-:Y:S03]  /*4480*/  UTCBAR [UR5], URZ ;  /* 0x000000ff050073e9 */ /* 0x0005e600080000ff */
[----:B------:R-:W-:Y:S01]  /*4490*/  LOP3.LUT R9, R9, UR6, RZ, 0x3c, !PT ;  /* 0x0000000609097c12 */ /* 0x000fe2000f8e3cff */
[----:B------:R-:W-:Y:S07]  /*44a0*/  @P2 BRA `(.L_x_74) ;  /* 0xfffffff800d02947 */ /* 0x000fee000383ffff */
[----:B------:R-:W3:Y:S01]  /*44b0*/  S2UR UR6, SR_CgaCtaId ;  /* 0x00000000000679c3 */ /* 0x000ee20000008800 */
[----:B------:R-:W-:Y:S01]  /*44c0*/  ELECT P0, URZ, PT ;  /* 0x0000000000ff782f */ /* 0x000fe20003800000 */
[----:B-1----:R-:W-:Y:S01]  /*44d0*/  IMAD.MOV.U32 R2, RZ, RZ, 0x1 ;  /* 0x00000001ff027424 */ /* 0x002fe200078e00ff */
[----:B------:R-:W-:Y:S01]  /*44e0*/  UIADD3 UR18, UPT, UPT, UR18, 0x180, URZ ;  /* 0x0000018012127890 */ /* 0x000fe2000fffe0ff */
[----:B------:R-:W-:Y:S01]  /*44f0*/  SHF.L.U32 R3, R9, 0x1f, RZ ;  /* 0x0000001f09037819 */ /* 0x000fe200000006ff */
[----:B------:R-:W-:-:S03]  /*4500*/  UMOV UR4, 0x40 ;  /* 0x0000004000047882 */ /* 0x000fc60000000000 */
[----:B------:R-:W-:Y:S01]  /*4510*/  UVIRTCOUNT.DEALLOC.SMPOOL 0x80 ;  /* 0x000000800000784c */ /* 0x000fe20000000000 */
[----:B---3--:R-:W-:Y:S02]  /*4520*/  ULEA UR6, UR6, UR4, 0x18 ;  /* 0x0000000406067291 */ /* 0x008fe4000f8ec0ff */
[----:B------:R-:W-:-:S07]  /*4530*/  ULEA UR4, UR22, UR18, 0x3 ;  /* 0x0000001216047291 */ /* 0x000fce000f8e18ff */
[----:B------:R1:W-:Y:S02]  /*4540*/  @P0 STS.U8 [UR6+0x1c], R2 ;  /* 0x00001c02ff000988 */ /* 0x0003e40008000006 */
[----:B------:R-:W3:Y:S02]  /*4550*/  SYNCS.PHASECHK.TRANS64.TRYWAIT P0, [UR4], R3 ;  /* 0x00000003ff0075a7 */ /* 0x000ee40008001104 */
[----:B-1-3--:R-:W-:Y:S05]  /*4560*/  @!P0 BRA `(.L_x_75) ;  /* 0x0000005800008947 */ /* 0x00afea0003800000 */
.L_x_190:
[----:B------:R-:W-:-:S04]  /*4570*/  UIADD3 UR4, UPT, UPT, UR22, 0x1, URZ ;  /* 0x0000000116047890 */ /* 0x000fc8000fffe0ff */
[----:B------:R-:W-:-:S04]  /*4580*/  UISETP.NE.AND UP0, UPT, UR4, 0x2, UPT ;  /* 0x000000020400788c */ /* 0x000fc8000bf05270 */
[----:B--2---:R-:W-:Y:S02]  /*4590*/  USEL UR5, URZ, 0x1, UP0 ;  /* 0x00000001ff057887 */ /* 0x004fe40008000000 */
[----:B------:R-:W-:-:S04]  /*45a0*/  USEL UR4, UR4, URZ, UP0 ;  /* 0x000000ff04047287 */ /* 0x000fc80008000000 */
[----:B------:R-:W-:Y:S01]  /*45b0*/  ULEA UR4, UR4, UR18, 0x3 ;  /* 0x0000001204047291 */ /* 0x000fe2000f8e18ff */
[----:B-1----:R-:W-:-:S04]  /*45c0*/  LOP3.LUT R3, R9, UR5, RZ, 0x3c, !PT ;  /* 0x0000000509037c12 */ /* 0x002fc8000f8e3cff */
[----:B------:R-:W-:-:S04]  /*45d0*/  SHF.L.U32 R3, R3, 0x1f, RZ ;  /* 0x0000001f03037819 */ /* 0x000fc800000006ff */
[----:B------:R-:W1:Y:S02]  /*45e0*/  SYNCS.PHASECHK.TRANS64.TRYWAIT P0, [UR4], R3 ;  /* 0x00000003ff0075a7 */ /* 0x000e640008001104 */
[----:B-1----:R-:W-:Y:S05]  /*45f0*/  @!P0 BRA `(.L_x_76) ;  /* 0x0000005400f48947 */ /* 0x002fea0003800000 */
.L_x_192:
[----:B------:R-:W-:Y:S01]  /*4600*/  NOP ;  /* 0x0000000000007918 */ /* 0x000fe20000000000 */
[----:B-1----:R-:W1:Y:S01]  /*4610*/  LDS R2, [UR6+0x14] ;  /* 0x00001406ff027984 */ /* 0x002e620008000800 */
[----:B------:R-:W-:Y:S01]  /*4620*/  LOP3.LUT R3, R0, 0xffff, RZ, 0xc0, !PT ;  /* 0x0000ffff00037812 */ /* 0x000fe200078ec0ff */
[----:B------:R-:W-:-:S03]  /*4630*/  IMAD.MOV.U32 R0, RZ, RZ, 0xffff ;  /* 0x0000ffffff007424 */ /* 0x000fc600078e00ff */
[----:B------:R-:W-:-:S04]  /*4640*/  SHF.R.U32.HI R3, RZ, 0x5, R3 ;  /* 0x00000005ff037819 */ /* 0x000fc80000011603 */
[----:B------:R-:W-:-:S04]  /*4650*/  SHF.L.U32 R0, R0, R3, RZ ;  /* 0x0000000300007219 */ /* 0x000fc800000006ff */
[----:B-1----:R-:W-:-:S04]  /*4660*/  LOP3.LUT R2, R2, R0, RZ, 0xc0, !PT ;  /* 0x0000000002027212 */ /* 0x002fc800078ec0ff */
[----:B------:R-:W-:Y:S01]  /*4670*/  ISETP.NE.AND P0, PT, R2, R0, PT ;  /* 0x000000000200720c */ /* 0x000fe20003f05270 */
[----:B------:R-:W-:-:S05]  /*4680*/  IMAD.MOV.U32 R2, RZ, RZ, 0x1 ;  /* 0x00000001ff027424 */ /* 0x000fca00078e00ff */
[----:B------:R-:W-:-:S07]  /*4690*/  SHF.L.U32 R2, R2, R3, RZ ;  /* 0x0000000302027219 */ /* 0x000fce00000006ff */
[----:B------:R-:W-:Y:S05]  /*46a0*/  @P0 BRA `(.L_x_77) ;  /* 0x00000000005c0947 */ /* 0x000fea0003800000 */
[----:B------:R-:W1:Y:S02]  /*46b0*/  LDS R3, [UR6+0x18] ;  /* 0x00001806ff037984 */ /* 0x000e640008000800 */
[----:B-1----:R-:W-:-:S04]  /*46c0*/  LOP3.LUT R3, R3, R2, RZ, 0xc0, !PT ;  /* 0x0000000203037212 */ /* 0x002fc800078ec0ff */
[----:B------:R-:W-:-:S13]  /*46d0*/  ISETP.NE.AND P0, PT, R3, R2, PT ;  /* 0x000000020300720c */ /* 0x000fda0003f05270 */
[----:B------:R-:W-:Y:S05]  /*46e0*/  @P0 BRA `(.L_x_78) ;  /* 0x0000000000400947 */ /* 0x000fea0003800000 */
[----:B------:R-:W-:Y:S01]  /*46f0*/  R2UR UR4, R0 ;  /* 0x00000000000472ca */ /* 0x000fe200000e0000 */
[----:B------:R-:W1:Y:S01]  /*4700*/  S2R R3, SR_LANEID ;  /* 0x0000000000037919 */ /* 0x000e620000000000 */
[----:B------:R-:W-:-:S04]  /*4710*/  LOP3.LUT R2, RZ, R2, RZ, 0x33, !PT ;  /* 0x00000002ff027212 */ /* 0x000fc800078e33ff */
[----:B------:R-:W2:Y:S07]  /*4720*/  REDUX UR7, R2 ;  /* 0x00000000020773c4 */ /* 0x000eae0000000000 */
[----:B------:R-:W-:-:S03]  /*4730*/  ULOP3.LUT UR5, URZ, UR4, URZ, 0x33, !UPT ;  /* 0x00000004ff057292 */ /* 0x000fc6000f8e33ff */
[----:B------:R-:W-:Y:S02]  /*4740*/  VOTEU.ANY UR4, UPT, PT ;  /* 0x0000000000047886 */ /* 0x000fe400038e0100 */
[----:B------:R-:W-:Y:S01]  /*4750*/  UFLO.U32 UR4, UR4 ;  /* 0x00000004000472bd */ /* 0x000fe200080e0000 */
[----:B------:R-:W-:-:S04]  /*4760*/  IMAD.U32 R0, RZ, RZ, UR5 ;  /* 0x00000005ff007e24 */ /* 0x000fc8000f8e00ff */
[----:B------:R2:W3:Y:S02]  /*4770*/  REDUX UR8, R0 ;  /* 0x00000000000873c4 */ /* 0x0004e40000000000 */
[----:B------:R1:W-:Y:S02]  /*4780*/  UTCATOMSWS.AND URZ, UR5 ;  /* 0x0000000500ff79e3 */ /* 0x0003e40008000000 */
[----:B-1----:R-:W-:Y:S01]  /*4790*/  ISETP.EQ.U32.AND P0, PT, R3, UR4, PT ;  /* 0x0000000403007c0c */ /* 0x002fe2000bf02070 */
[----:B--2---:R-:W-:Y:S02]  /*47a0*/  IMAD.U32 R0, RZ, RZ, UR7 ;  /* 0x00000007ff007e24 */ /* 0x004fe4000f8e00ff */
[----:B---3--:R-:W-:-:S10]  /*47b0*/  IMAD.U32 R2, RZ, RZ, UR8 ;  /* 0x00000008ff027e24 */ /* 0x008fd4000f8e00ff */
[----:B------:R1:W-:Y:S04]  /*47c0*/  @P0 ATOMS.AND RZ, [UR6+0x14], R2 ;  /* 0x00001402ffff098c */ /* 0x0003e8000a800006 */
[----:B------:R1:W-:Y:S01]  /*47d0*/  @P0 ATOMS.AND RZ, [UR6+0x18], R0 ;  /* 0x00001800ffff098c */ /* 0x0003e2000a800006 */
[----:B------:R-:W-:Y:S05]  /*47e0*/  BRA `(.L_x_79) ;  /* 0x0000000000147947 */ /* 0x000fea0003800000 */
.L_x_78:
[----:B------:R-:W-:Y:S02]  /*47f0*/  MOV R2, 0x4810 ;  /* 0x0000481000027802 */ /* 0x000fe40000000f00 */
[----:B----45:R-:W-:Y:S05]  /*4800*/  CALL.REL.NOINC `($__internal_0_$__cuda_sm10x_tcgen05_guardrail_trap_col_being_dealloced_not_returned_by_alloc) ;  /* 0x0000005800e07944 */ /* 0x030fea0003c00000 */
[----:B------:R-:W-:Y:S05]  /*4810*/  BRA `(.L_x_79) ;  /* 0x0000000000087947 */ /* 0x000fea0003800000 */
.L_x_77:
[----:B------:R-:W-:Y:S02]  /*4820*/  MOV R2, 0x4840 ;  /* 0x0000484000027802 */ /* 0x000fe40000000f00 */
[----:B----45:R-:W-:Y:S05]  /*4830*/  CALL.REL.NOINC `($__internal_2_$__cuda_sm10x_tcgen05_guardrail_trap_unallocated_columns_being_dealloced) ;  /* 0x0000005800ec7944 */ /* 0x030fea0003c00000 */
.L_x_79:
[----:B------:R-:W-:Y:S01]  /*4840*/  NOP ;  /* 0x0000000000007918 */ /* 0x000fe20000000000 */
[----:B------:R-:W-:Y:S05]  /*4850*/  EXIT ;  /* 0x000000000000794d */ /* 0x000fea0003800000 */
.L_x_63:
[----:B------:R-:W-:-:S09]  /*4860*/  UISETP.NE.OR UP0, UPT, UR18, 0x3, !UP3 ;  /* 0x000000031200788c */ /* 0x000fd2000df05670 */
[----:B------:R-:W-:Y:S05]  /*4870*/  BRA.U UP0, `(.L_x_80) ;  /* 0x0000001100e87547 */ /* 0x000fea000b800000 */
[----:B------:R-:W1:Y:S01]  /*4880*/  LDCU.64 UR4, c[0x0][0x988] ;  /* 0x00013100ff0477ac */ /* 0x000e620008000a00 */
[----:B------:R-:W2:Y:S01]  /*4890*/  S2UR UR10, SR_CgaCtaId ;  /* 0x00000000000a79c3 */ /* 0x000ea20000008800 */
[----:B------:R-:W-:Y:S01]  /*48a0*/  R2UR UR46, R44 ;  /* 0x000000002c2e72ca */ /* 0x000fe200000e0000 */
[----:B------:R-:W-:Y:S01]  /*48b0*/  HFMA2 R9, -RZ, RZ, 0, 0 ;  /* 0x00000000ff097431 */ /* 0x000fe200000001ff */
[----:B------:R-:W3:Y:S01]  /*48c0*/  LDCU UR44, c[0x0][0x370] ;  /* 0x00006e00ff2c77ac */ /* 0x000ee20008000800 */
[----:B------:R-:W-:Y:S01]  /*48d0*/  R2UR UR45, R45 ;  /* 0x000000002d2d72ca */ /* 0x000fe200000e0000 */
[----:B------:R-:W-:Y:S01]  /*48e0*/  IMAD.MOV.U32 R10, RZ, RZ, 0x1 ;  /* 0x00000001ff0a7424 */ /* 0x000fe200078e00ff */
[----:B------:R-:W3:Y:S02]  /*48f0*/  LDCU.128 UR28, c[0x0][0xc10] ;  /* 0x00018200ff1c77ac */ /* 0x000ee40008000c00 */
[----:B------:R-:W4:Y:S01]  /*4900*/  LDC.64 R12, c[0x0][0x348] ;  /* 0x0000d200ff0c7b82 */ /* 0x000f220000000a00 */
[----:B------:R-:W-:Y:S01]  /*4910*/  IMAD.MOV.U32 R3, RZ, RZ, 0x1000 ;  /* 0x00001000ff037424 */ /* 0x000fe200078e00ff */
[----:B------:R-:W2:Y:S01]  /*4920*/  LDCU UR38, c[0x0][0x374] ;  /* 0x00006e80ff2677ac */ /* 0x000ea20008000800 */
[----:B------:R-:W2:Y:S01]  /*4930*/  LDCU.64 UR26, c[0x0][0x990] ;  /* 0x00013200ff1a77ac */ /* 0x000ea20008000a00 */
[----:B------:R-:W2:Y:S01]  /*4940*/  LDCU UR17, c[0x0][0xc0c] ;  /* 0x00018180ff1177ac */ /* 0x000ea20008000800 */
[----:B-1----:R-:W-:Y:S01]  /*4950*/  UISETP.NE.U32.AND UP0, UPT, UR4, URZ, UPT ;  /* 0x000000ff0400728c */ /* 0x002fe2000bf05070 */
[----:B------:R-:W1:Y:S01]  /*4960*/  LDCU.128 UR32, c[0x0][0xa80] ;  /* 0x00015000ff2077ac */ /* 0x000e620008000c00 */
[----:B------:R-:W1:Y:S01]  /*4970*/  LDCU UR57, c[0x0][0xc20] ;  /* 0x00018400ff3977ac */ /* 0x000e620008000800 */
[----:B------:R-:W4:Y:S01]  /*4980*/  LDCU UR4, c[0x0][0xc30] ;  /* 0x00018600ff0477ac */ /* 0x000f220008000800 */
[----:B------:R-:W4:Y:S01]  /*4990*/  LDCU.128 UR40, c[0x0][0xa90] ;  /* 0x00015200ff2877ac */ /* 0x000f220008000c00 */
[----:B------:R-:W-:Y:S01]  /*49a0*/  UMOV UR20, 0x400 ;  /* 0x0000040000147882 */ /* 0x000fe20000000000 */
[----:B---3--:R-:W-:-:S02]  /*49b0*/  UIMAD.WIDE.U32 UR6, UR44, UR28, URZ ;  /* 0x0000001c2c0672a5 */ /* 0x008fc4000f8e00ff */
[----:B--2---:R-:W-:Y:S02]  /*49c0*/  UIMAD.WIDE.U32 UR8, UR38, UR31, URZ ;  /* 0x0000001f260872a5 */ /* 0x004fe4000f8e00ff */
[----:B------:R-:W-:Y:S02]  /*49d0*/  ULEA UR20, UR10, UR20, 0x18 ;  /* 0x000000140a147291 */ /* 0x000fe4000f8ec0ff */
[----:B------:R-:W-:Y:S02]  /*49e0*/  USEL UR56, URZ, 0x1, UP5 ;  /* 0x00000001ff387887 */ /* 0x000fe4000a800000 */
[----:B------:R-:W-:Y:S02]  /*49f0*/  UISETP.NE.AND.EX UP5, UPT, UR5, URZ, UPT, UP0 ;  /* 0x000000ff0500728c */ /* 0x000fe4000bfa5300 */
[----:B------:R-:W-:Y:S02]  /*4a00*/  UISETP.NE.U32.AND UP6, UPT, UR26, URZ, UPT ;  /* 0x000000ff1a00728c */ /* 0x000fe4000bfc5070 */
[----:B------:R-:W-:-:S02]  /*4a10*/  UIADD3 UR48, UPT, UPT, UR20, 0x128, URZ ;  /* 0x0000012814307890 */ /* 0x000fc4000fffe0ff */
[----:B------:R-:W-:Y:S02]  /*4a20*/  UIADD3 UR47, UPT, UPT, UR20, 0x168, URZ ;  /* 0x00000168142f7890 */ /* 0x000fe4000fffe0ff */
[----:B------:R-:W-:Y:S02]  /*4a30*/  UIADD3 UR37, UPT, UPT, UR20, 0x110, URZ ;  /* 0x0000011014257890 */ /* 0x000fe4000fffe0ff */
[----:B------:R-:W-:Y:S02]  /*4a40*/  UIADD3 UR36, UPT, UPT, UR20, 0x118, URZ ;  /* 0x0000011814247890 */ /* 0x000fe4000fffe0ff */
[----:B------:R-:W-:Y:S02]  /*4a50*/  UIADD3 UR25, UPT, UPT, UR20, 0x120, URZ ;  /* 0x0000012014197890 */ /* 0x000fe4000fffe0ff */
[----:B------:R-:W-:Y:S02]  /*4a60*/  UISETP.NE.AND UP0, UPT, UR39, 0x1, UPT ;  /* 0x000000012700788c */ /* 0x000fe4000bf05270 */
[----:B------:R-:W-:-:S02]  /*4a70*/  UISETP.GE.AND UP2, UPT, UR39, 0x1, UPT ;  /* 0x000000012700788c */ /* 0x000fc4000bf46270 */
[----:B------:R-:W-:Y:S01]  /*4a80*/  UISETP.NE.AND UP0, UPT, UR17, 0x1, UPT ;  /* 0x000000011100788c */ /* 0x000fe2000bf05270 */
[----:B------:R-:W-:Y:S01]  /*4a90*/  UMOV UR55, UR7 ;  /* 0x0000000700377c82 */ /* 0x000fe20008000000 */
[----:B------:R-:W-:Y:S01]  /*4aa0*/  UMOV UR53, UR9 ;  /* 0x0000000900357c82 */ /* 0x000fe20008000000 */
[----:B------:R-:W-:Y:S02]  /*4ab0*/  UISETP.NE.AND UP2, UPT, UR30, 0x1, UPT ;  /* 0x000000011e00788c */ /* 0x000fe4000bf45270 */
[----:B-1----:R-:W-:Y:S01]  /*4ac0*/  UISETP.NE.AND UP0, UPT, UR32, 0x1, UPT ;  /* 0x000000012000788c */ /* 0x002fe2000bf05270 */
[----:B------:R-:W1:Y:S01]  /*4ad0*/  LDCU UR58, c[0x0][0xaa0] ;  /* 0x00015400ff3a77ac */ /* 0x000e620008000800 */
[----:B------:R-:W-:Y:S01]  /*4ae0*/  UPLOP3.LUT UP4, UPT, UPT, UPT, UPT, 0x40, 0x4 ;  /* 0x000000000004789c */ /* 0x000fe20003f8e870 */
[----:B------:R-:W2:Y:S01]  /*4af0*/  LDCU.64 UR18, c[0x0][0xc28] ;  /* 0x00018500ff1277ac */ /* 0x000ea20008000a00 */
[----:B------:R-:W-:Y:S02]  /*4b00*/  UISETP.NE.AND.EX UP6, UPT, UR27, URZ, UPT, UP6 ;  /* 0x000000ff1b00728c */ /* 0x000fe4000bfc5360 */
[----:B------:R-:W-:-:S02]  /*4b10*/  UPRMT UR48, UR10, 0x654, UR48 ;  /* 0x000006540a307896 */ /* 0x000fc40008000030 */
[----:B------:R-:W-:Y:S02]  /*4b20*/  UPRMT UR47, URZ, 0x654, UR47 ;  /* 0x00000654ff2f7896 */ /* 0x000fe4000800002f */
[----:B------:R-:W-:Y:S02]  /*4b30*/  UPRMT UR52, UR10, 0x654, UR37 ;  /* 0x000006540a347896 */ /* 0x000fe40008000025 */
[----:B------:R-:W-:Y:S02]  /*4b40*/  UPRMT UR50, UR10, 0x654, UR36 ;  /* 0x000006540a327896 */ /* 0x000fe40008000024 */
[----:B------:R-:W-:Y:S02]  /*4b50*/  UPRMT UR49, UR10, 0x654, UR25 ;  /* 0x000006540a317896 */ /* 0x000fe40008000019 */
[----:B------:R-:W-:Y:S02]  /*4b60*/  USHF.R.U32.HI UR55, URZ, UR29, UR55 ;  /* 0x0000001dff377299 */ /* 0x000fe40008011637 */
[----:B------:R-:W-:-:S02]  /*4b70*/  USHF.R.U32.HI UR53, URZ, UR57, UR53 ;  /* 0x00000039ff357299 */ /* 0x000fc40008011635 */
[----:B----4-:R-:W-:Y:S02]  /*4b80*/  UISETP.NE.AND UP3, UPT, UR4, 0x1, UPT ;  /* 0x000000010400788c */ /* 0x010fe4000bf65270 */
[----:B------:R-:W-:Y:S02]  /*4b90*/  UISETP.NE.AND UP2, UPT, UR35, 0x1, UPT ;  /* 0x000000012300788c */ /* 0x000fe4000bf45270 */
[----:B-12---:R-:W-:-:S11]  /*4ba0*/  UISETP.NE.AND UP0, UPT, UR42, 0x1, UPT ;  /* 0x000000012a00788c */ /* 0x006fd6000bf05270 */
.L_x_91:
[----:B------:R-:W-:Y:S04]  /*4bb0*/  SHF.L.U32 R2, R9, 0x1f, RZ ;  /* 0x0000001f09027819 */ /* 0x000fe800000006ff */
[----:B-1----:R-:W1:Y:S02]  /*4bc0*/  SYNCS.PHASECHK.TRANS64.TRYWAIT P0, [UR20+0x160], R2 ;  /* 0x00016002ff0075a7 */ /* 0x002e640008001114 */
[----:B-1----:R-:W-:Y:S05]  /*4bd0*/  @!P0 BRA `(.L_x_81) ;  /* 0x0000005000948947 */ /* 0x002fea0003800000 */
.L_x_194:
[----:B------:R-:W2:Y:S01]  /*4be0*/  LDS.128 R4, [UR20+0x1a0] ;  /* 0x0001a014ff047984 */ /* 0x000ea20008000c00 */
[----:B------:R-:W-:Y:S01]  /*4bf0*/  UISETP.GE.AND UP0, UPT, UR39, 0x1, UPT ;  /* 0x000000012700788c */ /* 0x000fe2000bf06270 */
[----:B------:R-:W-:Y:S01]  /*4c00*/  @!PT LDS RZ, [RZ] ;  /* 0x00000000fffff984 */ /* 0x000fe20000000800 */
[----:B------:R-:W-:Y:S01]  /*4c10*/  @!PT LDS RZ, [RZ] ;  /* 0x00000000fffff984 */ /* 0x000fe20000000800 */
[----:B------:R-:W-:Y:S01]  /*4c20*/  @!PT LDS RZ, [RZ] ;  /* 0x00000000fffff984 */ /* 0x000fe20000000800 */
[----:B------:R-:W-:Y:S01]  /*4c30*/  @!PT LDS RZ, [RZ] ;  /* 0x00000000fffff984 */ /* 0x000fe20000000800 */
[----:B------:R3:W-:Y:S06]  /*4c40*/  MEMBAR.ALL.CTA ;  /* 0x0000000000007992 */ /* 0x0007ec0000008000 */
[----:B---3--:R-:W3:Y:S02]  /*4c50*/  FENCE.VIEW.ASYNC.S ;  /* 0x00000000000073c6 */ /* 0x008ee40000000000 */
[----:B---3--:R-:W-:Y:S01]  /*4c60*/  SYNCS.ARRIVE.TRANS64.RED.A1T0 RZ, [UR47], RZ ;  /* 0x000000ffffff79a7 */ /* 0x008fe2000810042f */
[----:B--2---:R-:W-:Y:S11]  /*4c70*/  LOP3.LUT P0, RZ, R6, 0x1, RZ, 0xc0, !PT ;  /* 0x0000000106ff7812 */ /* 0x004ff6000780c0ff */
[----:B------:R-:W-:Y:S02]  /*4c80*/  @!UPT UIADD3 URZ, UPT, UPT, URZ, URZ, URZ ;  /* 0x000000fffffff290 */ /* 0x000fe4000fffe0ff */
[----:B------:R-:W-:Y:S01]  /*4c90*/  VOTEU.ANY UP2, P0 ;  /* 0x0000000000ff7886 */ /* 0x000fe20000040100 */
[----:B------:R-:W-:Y:S11]  /*4ca0*/  PLOP3.LUT P0, PT, PT, PT, UP2, 0x80, 0x8 ;  /* 0x000000000008781c */ /* 0x000ff60003f0f028 */
[----:B------:R-:W-:Y:S02]  /*4cb0*/  @!UPT UIADD3 URZ, UPT, UPT, URZ, URZ, URZ ;  /* 0x000000fffffff290 */ /* 0x000fe4000fffe0ff */
[----:B-1----:R-:W-:Y:S02]  /*4cc0*/  @P0 MOV R2, R4 ;  /* 0x0000000400020202 */ /* 0x002fe40000000f00 */
[----:B------:R-:W-:Y:S02]  /*4cd0*/  @P0 LOP3.LUT R0, R5, 0xffff, RZ, 0xc0, !PT ;  /* 0x0000ffff05000812 */ /* 0x000fe400078ec0ff */
[----:B------:R-:W-:Y:S02]  /*4ce0*/  @P0 R2UR UR5, R2 ;  /* 0x00000000020502ca */ /* 0x000fe400000e0000 */
[----:B------:R-:W-:Y:S11]  /*4cf0*/  @P0 R2UR UR4, R0 ;  /* 0x00000000000402ca */ /* 0x000ff600000e0000 */
[----:B------:R-:W-:Y:S02]  /*4d00*/  @UP2 UMOV UR16, UR5 ;  /* 0x0000000500102c82 */ /* 0x000fe40008000000 */
[----:B------:R-:W-:Y:S01]  /*4d10*/  @UP2 UMOV UR15, UR4 ;  /* 0x00000004000f2c82 */ /* 0x000fe20008000000 */
[----:B------:R-:W-:Y:S05]  /*4d20*/  BRA.U !UP0, `(.L_x_82) ;  /* 0x0000000108c07547 */ /* 0x000fea000b800000 */
[----:B------:R-:W-:Y:S02]  /*4d30*/  UIMAD.WIDE.U32 UR8, UR15, UR31, URZ ;  /* 0x0000001f0f0872a5 */ /* 0x000fe4000f8e00ff */
[----:B------:R-:W-:Y:S02]  /*4d40*/  UP2UR UR14, UPR, URZ, 0x4 ;  /* 0x00000004ff0e7883 */ /* 0x000fe40008000000 */
[----:B------:R-:W-:Y:S02]  /*4d50*/  UISETP.NE.AND UP2, UPT, UR30, 0x1, UPT ;  /* 0x000000011e00788c */ /* 0x000fe4000bf45270 */
[----:B------:R-:W-:Y:S02]  /*4d60*/  UIMAD.WIDE.U32 UR10, UR16, UR28, URZ ;  /* 0x0000001c100a72a5 */ /* 0x000fe4000f8e00ff */
[----:B------:R-:W-:Y:S02]  /*4d70*/  USEL UR4, UR38, UR53, !UP2 ;  /* 0x0000003526047287 */ /* 0x000fe4000d000000 */
[----:B------:R-:W-:Y:S02]  /*4d80*/  UISETP.NE.AND UP0, UPT, UR17, 0x1, UPT ;  /* 0x000000011100788c */ /* 0x000fe4000bf05270 */
[----:B------:R-:W-:Y:S02]  /*4d90*/  UP2UR UR21, UPR, URZ, 0x2 ;  /* 0x00000002ff157883 */ /* 0x000fe40008000000 */
[----:B------:R-:W-:Y:S02]  /*4da0*/  UISETP.NE.AND UP1, UPT, UR39, 0x1, UPT ;  /* 0x000000012700788c */ /* 0x000fe4000bf25270 */
[----:B------:R-:W-:Y:S02]  /*4db0*/  UIMAD.WIDE.U32 UR12, UR4, UR18, URZ ;  /* 0x00000012040c72a5 */ /* 0x000fe4000f8e00ff */
[----:B------:R-:W-:Y:S01]  /*4dc0*/  USEL UR7, UR44, UR55, !UP0 ;  /* 0x000000372c077287 */ /* 0x000fe2000c000000 */
[----:B------:R-:W-:Y:S02]  /*4dd0*/  UMOV UR5, UR9 ;  /* 0x0000000900057c82 */ /* 0x000fe40008000000 */
[----:B------:R-:W-:Y:S02]  /*4de0*/  USHF.R.U32.HI UR6, URZ, UR57, UR5 ;  /* 0x00000039ff067299 */ /* 0x000fe40008011605 */
[----:B------:R-:W-:Y:S02]  /*4df0*/  UIMAD.WIDE.U32 UR22, UR7, UR18, URZ ;  /* 0x00000012071672a5 */ /* 0x000fe4000f8e00ff */
[----:B------:R-:W-:Y:S02]  /*4e00*/  USEL UR6, UR15, UR6, !UP2 ;  /* 0x000000060f067287 */ /* 0x000fe4000d000000 */
[----:B------:R-:W-:Y:S01]  /*4e10*/  UISETP.NE.AND UP2, UPT, UR14, URZ, UPT ;  /* 0x000000ff0e00728c */ /* 0x000fe2000bf45270 */
[----:B------:R-:W-:Y:S01]  /*4e20*/  UMOV UR5, UR11 ;  /* 0x0000000b00057c82 */ /* 0x000fe20008000000 */
[----:B------:R-:W-:Y:S02]  /*4e30*/  UIMAD.WIDE.U32 UR10, UR6, UR18, URZ ;  /* 0x00000012060a72a5 */ /* 0x000fe4000f8e00ff */
[----:B------:R-:W-:Y:S03]  /*4e40*/  USHF.R.U32.HI UR8, URZ, UR29, UR5 ;  /* 0x0000001dff087299 */ /* 0x000fe60008011605 */
[----:B------:R-:W-:Y:S02]  /*4e50*/  UMOV UR5, UR13 ;  /* 0x0000000d00057c82 */ /* 0x000fe40008000000 */
[----:B------:R-:W-:Y:S03]  /*4e60*/  @UP1 USHF.R.U32.HI UR4, URZ, UR19, UR5 ;  /* 0x00000013ff041299 */ /* 0x000fe60008011605 */
[----:B------:R-:W-:Y:S01]  /*4e70*/  UMOV UR5, UR23 ;  /* 0x0000001700057c82 */ /* 0x000fe20008000000 */
[----:B------:R-:W-:Y:S02]  /*4e80*/  UIMAD UR4, UR39, UR4, URZ ;  /* 0x00000004270472a4 */ /* 0x000fe4000f8e02ff */
[----:B------:R-:W-:Y:S02]  /*4e90*/  @UP1 USHF.R.U32.HI UR7, URZ, UR19, UR5 ;  /* 0x00000013ff071299 */ /* 0x000fe40008011605 */
[----:B------:R-:W-:Y:S02]  /*4ea0*/  USEL UR5, UR16, UR8, !UP0 ;  /* 0x0000000810057287 */ /* 0x000fe4000c000000 */
[----:B------:R-:W-:Y:S02]  /*4eb0*/  UIMAD UR8, UR39, UR7, URZ ;  /* 0x00000007270872a4 */ /* 0x000fe4000f8e02ff */
[----:B------:R-:W-:Y:S03]  /*4ec0*/  UISETP.GE.AND UP0, UPT, UR6, UR4, UPT ;  /* 0x000000040600728c */ /* 0x000fe6000bf06270 */
[----:B------:R-:W-:Y:S01]  /*4ed0*/  UMOV UR4, UR11 ;  /* 0x0000000b00047c82 */ /* 0x000fe20008000000 */
[----:B------:R-:W-:Y:S02]  /*4ee0*/  UISETP.GE.OR UP0, UPT, UR5, UR8, UP0 ;  /* 0x000000080500728c */ /* 0x000fe40008706670 */
[----:B------:R-:W-:Y:S02]  /*4ef0*/  USHF.R.U32.HI UR4, URZ, UR19, UR4 ;  /* 0x00000013ff047299 */ /* 0x000fe40008011604 */
[----:B------:R-:W-:Y:S02]  /*4f00*/  UIMAD.WIDE.U32 UR8, UR5, UR18, URZ ;  /* 0x00000012050872a5 */ /* 0x000fe4000f8e00ff */
[----:B------:R-:W-:Y:S04]  /*4f10*/  USEL UR10, UR6, UR4, !UP1 ;  /* 0x00000004060a7287 */ /* 0x000fe8000c800000 */
[----:B------:R-:W-:Y:S01]  /*4f20*/  UIADD3 UR11, UPT, UPT, -UR10, URZ, URZ ;  /* 0x000000ff0a0b7290 */ /* 0x000fe2000fffe1ff */
[----:B------:R-:W-:Y:S02]  /*4f30*/  @!UP0 UMOV UR4, UR9 ;  /* 0x0000000900048c82 */ /* 0x000fe40008000000 */
[----:B------:R-:W-:Y:S02]  /*4f40*/  @!UP0 USHF.R.U32.HI UR4, URZ, UR19, UR4 ;  /* 0x00000013ff048299 */ /* 0x000fe40008011604 */
[----:B------:R-:W-:Y:S02]  /*4f50*/  UIMAD UR8, UR39, UR11, UR6 ;  /* 0x0000000b270872a4 */ /* 0x000fe4000f8e0206 */
[----:B------:R-:W-:Y:S02]  /*4f60*/  @!UP0 USEL UR4, UR5, UR4, !UP1 ;  /* 0x0000000405048287 */ /* 0x000fe4000c800000 */
[----:B------:R-:W-:Y:S02]  /*4f70*/  UISETP.NE.AND UP1, UPT, UR21, URZ, UPT ;  /* 0x000000ff1500728c */ /* 0x000fe4000bf25270 */
[----:B------:R-:W-:Y:S02]  /*4f80*/  @!UP0 UIMAD UR8, UR7, UR8, UR4 ;  /* 0x00000008070882a4 */ /* 0x000fe4000f8e0204 */
[----:B------:R-:W-:Y:S02]  /*4f90*/  @!UP0 UIADD3 UR9, UPT, UPT, UR10, -UR4, URZ ;  /* 0x800000040a098290 */ /* 0x000fe4000fffe0ff */
[----:B------:R-:W-:Y:S02]  /*4fa0*/  UIADD3 UR4, UPT, UPT, -UR5, URZ, URZ ;  /* 0x000000ff05047290 */ /* 0x000fe4000fffe1ff */
[----:B------:R-:W-:Y:S02]  /*4fb0*/  UIADD3 UR7, UPT, UPT, -UR6, URZ, URZ ;  /* 0x000000ff06077290 */ /* 0x000fe4000fffe1ff */
[----:B------:R-:W-:Y:S02]  /*4fc0*/  @!UP0 UIMAD UR6, UR9, UR39, UR5 ;  /* 0x00000027090682a4 */ /* 0x000fe4000f8e0205 */
[----:B------:R-:W-:Y:S02]  /*4fd0*/  UIMAD UR16, UR17, UR4, UR16 ;  /* 0x00000004111072a4 */ /* 0x000fe4000f8e0210 */
[----:B------:R-:W-:Y:S01]  /*4fe0*/  UIMAD UR15, UR30, UR7, UR15 ;  /* 0x000000071e0f72a4 */ /* 0x000fe2000f8e020f */
[----:B------:R-:W-:Y:S02]  /*4ff0*/  @!UP0 UMOV UR5, UR8 ;  /* 0x0000000800058c82 */ /* 0x000fe40008000000 */
[----:B------:R-:W-:Y:S02]  /*5000*/  UIMAD UR16, UR5, UR17, UR16 ;  /* 0x00000011051072a4 */ /* 0x000fe4000f8e0210 */
[----:B------:R-:W-:Y:S11]  /*5010*/  UIMAD UR15, UR6, UR30, UR15 ;  /* 0x0000001e060f72a4 */ /* 0x000ff6000f8e020f */
[----:B------:R-:W-:Y:S01]  /*5020*/  @!UPT UIADD3 URZ, UPT, UPT, URZ, URZ, URZ ;  /* 0x000000fffffff290 */ /* 0x000fe2000fffe0ff */
.L_x_82:
[----:B------:R-:W1:Y:S01]  /*5030*/  @!UP3 LDCU.128 UR8, c[0x0][0xc10] ;  /* 0x00018200ff08b7ac */ /* 0x000e620008000c00 */
[----:B------:R-:W-:Y:S02]  /*5040*/  ISETP.NE.U32.AND P1, PT, RZ, UR26, PT ;  /* 0x0000001aff007c0c */ /* 0x000fe4000bf25070 */
[----:B------:R-:W-:Y:S02]  /*5050*/  SHF.L.U32 R8, R10, 0x1f, RZ ;  /* 0x0000001f0a087819 */ /* 0x000fe400000006ff */
[----:B------:R-:W-:Y:S01]  /*5060*/  ISETP.NE.AND.EX P1, PT, RZ, UR27, PT, P1 ;  /* 0x0000001bff007c0c */ /* 0x000fe2000bf25310 */
[----:B------:R-:W2:Y:S01]  /*5070*/  @!UP3 LDCU UR5, c[0x0][0xc0c] ;  /* 0x00018180ff05b7ac */ /* 0x000ea20008000800 */
[----:B-1----:R-:W-:Y:S07]  /*5080*/  UIMAD.WIDE.U32 UR6, UR16, UR8, URZ ;  /* 0x00000008100672a5 */ /* 0x002fee000f8e00ff */
[----:B------:R-:W-:Y:S01]  /*5090*/  @!UP3 UMOV UR4, UR7 ;  /* 0x000000070004bc82 */ /* 0x000fe20008000000 */
[----:B--2---:R-:W-:Y:S02]  /*50a0*/  @!UP3 UISETP.NE.AND UP0, UPT, UR5, 0x1, UPT ;  /* 0x000000010500b88c */ /* 0x004fe4000bf05270 */
[----:B------:R-:W-:Y:S02]  /*50b0*/  @!UP3 USHF.R.U32.HI UR4, URZ, UR9, UR4 ;  /* 0x00000009ff04b299 */ /* 0x000fe40008011604 */
[----:B------:R-:W-:Y:S02]  /*50c0*/  UIMAD.WIDE.U32 UR6, UR15, UR11, URZ ;  /* 0x0000000b0f0672a5 */ /* 0x000fe4000f8e00ff */
[----:B------:R-:W-:Y:S02]  /*50d0*/  @!UP3 USEL UR8, UR16, UR4, !UP0 ;  /* 0x000000041008b287 */ /* 0x000fe4000c000000 */
[----:B------:R-:W-:Y:S03]  /*50e0*/  @!UP3 UISETP.NE.AND UP0, UPT, UR10, 0x1, UPT ;  /* 0x000000010a00b88c */ /* 0x000fe6000bf05270 */
[----:B------:R-:W-:Y:S01]  /*50f0*/  @!UP3 UMOV UR6, UR7 ;  /* 0x000000070006bc82 */ /* 0x000fe20008000000 */
[----:B------:R-:W-:Y:S01]  /*5100*/  USHF.L.U32 UR7, UR24, 0x7, URZ ;  /* 0x0000000718077899 */ /* 0x000fe200080006ff */
[----:B------:R-:W1:Y:S02]  /*5110*/  @!UP3 LDCU UR4, c[0x0][0xc20] ;  /* 0x00018400ff04b7ac */ /* 0x000e640008000800 */
[----:B-1----:R-:W-:Y:S04]  /*5120*/  @!UP3 USHF.R.U32.HI UR6, URZ, UR4, UR6 ;  /* 0x00000004ff06b299 */ /* 0x002fe80008011606 */
[----:B------:R-:W-:Y:S04]  /*5130*/  @!UP3 USEL UR6, UR15, UR6, !UP0 ;  /* 0x000000060f06b287 */ /* 0x000fe8000c000000 */
[----:B------:R-:W-:Y:S02]  /*5140*/  @!UP3 UIADD3 UR4, UPT, UPT, -UR8, UR6, URZ ;  /* 0x000000060804b290 */ /* 0x000fe4000fffe1ff */
[----:B------:R-:W-:Y:S02]  /*5150*/  @!UP3 UIADD3 UR6, UPT, UPT, UR8, -UR6, URZ ;  /* 0x800000060806b290 */ /* 0x000fe4000fffe0ff */
[----:B------:R-:W-:Y:S02]  /*5160*/  @!UP3 UIMAD UR16, UR4, UR5, UR16 ;  /* 0x000000050410b2a4 */ /* 0x000fe4000f8e0210 */
[----:B------:R-:W-:Y:S01]  /*5170*/  @!UP3 UIMAD UR15, UR6, UR10, UR15 ;  /* 0x0000000a060fb2a4 */ /* 0x000fe2000f8e020f */
[----:B------:R-:W-:Y:S11]  /*5180*/  BRA.U UP4, `(.L_x_83) ;  /* 0x0000000104107547 */ /* 0x000ff6000b800000 */
[----:B------:R-:W-:Y:S04]  /*5190*/  MOV R2, UR56 ;  /* 0x0000003800027c02 */ /* 0x000fe80008000f00 */
[----:B------:R-:W-:Y:S04]  /*51a0*/  SHF.L.U32 R2, R2, 0x1f, RZ ;  /* 0x0000001f02027819 */ /* 0x000fe800000006ff */
[----:B------:R-:W1:Y:S02]  /*51b0*/  SYNCS.PHASECHK.TRANS64.TRYWAIT P2, [UR20+0x158], R2 ;  /* 0x00015802ff0075a7 */ /* 0x000e640008041114 */
[----:B-1----:R-:W-:Y:S05]  /*51c0*/  @!P2 BRA `(.L_x_84) ;  /* 0x0000004c0030a947 */ /* 0x002fea0003800000 */
.L_x_83:
[----:B------:R-:W-:Y:S05]  /*51d0*/  BRA.U !UP6, `(.L_x_85) ;  /* 0x000000010e387547 */ /* 0x000fea000b800000 */
[----:B------:R-:W-:Y:S01]  /*51e0*/  UPLOP3.LUT UP1, UPT, UPT, UPT, UP5, 0x80, 0x8 ;  /* 0x000000000008789c */ /* 0x000fe20003f2f050 */
[----:B-1----:R-:W-:Y:S01]  /*51f0*/  HFMA2 R0, -RZ, RZ, 0, 5.9604644775390625e-08 ;  /* 0x00000001ff007431 */ /* 0x002fe200000001ff */
[----:B------:R-:W1:Y:S01]  /*5200*/  LDCU.64 UR8, c[0x0][0x358] ;  /* 0x00006b00ff0877ac */ /* 0x000e620008000a00 */
[----:B------:R-:W-:Y:S03]  /*5210*/  IMAD.MOV.U32 R51, RZ, RZ, 0x1 ;  /* 0x00000001ff337424 */ /* 0x000fe600078e00ff */
[----:B------:R-:W-:Y:S05]  /*5220*/  PLOP3.LUT P2, PT, PT, PT, UP1, 0x80, 0x8 ;  /* 0x000000000008781c */ /* 0x000fea0003f4f018 */
[----:B------:R-:W2:Y:S01]  /*5230*/  @UP1 LDCU.64 UR4, c[0x0][0x988] ;  /* 0x00013100ff0417ac */ /* 0x000ea20008000a00 */
[----:B------:R-:W-:Y:S07]  /*5240*/  @UP1 UIMAD UR6, UR54, UR26, URZ ;  /* 0x0000001a360612a4 */ /* 0x000fee000f8e02ff */
[----:B------:R-:W-:Y:S01]  /*5250*/  @!P2 PRMT R51, R0, 0x7610, R51 ;  /* 0x000076100033a816 */ /* 0x000fe20000000033 */
[----:B--2---:R-:W-:Y:S06]  /*5260*/  @UP1 UIMAD.WIDE UR4, UR6, 0x4, UR4 ;  /* 0x00000004060418a5 */ /* 0x004fec000f8e0204 */
[----:B------:R-:W-:Y:S01]  /*5270*/  IMAD.U32 R14, RZ, RZ, UR4 ;  /* 0x00000004ff0e7e24 */ /* 0x000fe2000f8e00ff */
[----:B------:R-:W-:Y:S04]  /*5280*/  MOV R15, UR5 ;  /* 0x00000005000f7c02 */ /* 0x000fe80008000f00 */
[----:B------:R-:W2:Y:S01]  /*5290*/  @!UP1 LDCU UR4, c[0x0][0x980] ;  /* 0x00013000ff0497ac */ /* 0x000ea20008000800 */
[----:B-1---5:R3:W5:Y:S02]  /*52a0*/  @P2 LDG.E R27, desc[UR8][R14.64] ;  /* 0x000000080e1b2981 */ /* 0x022764000c1e1900 */
[----:B--23--:R-:W-:Y:S07]  /*52b0*/  @!P2 IMAD.U32 R27, RZ, RZ, UR4 ;  /* 0x00000004ff1bae24 */ /* 0x00cfee000f8e00ff */
.L_x_85:
[----:B-----5:R-:W-:Y:S01]  /*52c0*/  @!P1 FSETP.EQ.AND P3, PT, R27, RZ, PT ;  /* 0x000000ff1b00920b */ /* 0x020fe20003f62000 */
[----:B------:R-:W-:Y:S01]  /*52d0*/  @!UPT UIADD3 URZ, UPT, UPT, URZ, URZ, URZ ;  /* 0x000000fffffff290 */ /* 0x000fe2000fffe0ff */
[----:B------:R-:W-:Y:S11]  /*52e0*/  @!P1 BRA `(.L_x_86) ;  /* 0x0000000000149947 */ /* 0x000ff60003800000 */
[----:B------:R-:W-:Y:S02]  /*52f0*/  LOP3.LUT P1, RZ, R51, 0xff, RZ, 0xc0, !PT ;  /* 0x000000ff33ff7812 */ /* 0x000fe4000782c0ff */
[----:B------:R-:W-:Y:S04]  /*5300*/  PLOP3.LUT P3, PT, PT, PT, UP1, 0x80, 0x8 ;  /* 0x000000000008781c */ /* 0x000fe80003f6f018 */
[----:B------:R-:W-:Y:S07]  /*5310*/  PLOP3.LUT P3, PT, P3, PT, PT, 0x8, 0x80 ;  /* 0x000000000080781c */ /* 0x000fee0001f6e170 */
[----:B------:R-:W-:Y:S11]  /*5320*/  @P1 FSETP.EQ.AND P3, PT, R27, RZ, PT ;  /* 0x000000ff1b00120b */ /* 0x000ff60003f62000 */
[----:B------:R-:W-:Y:S02]  /*5330*/  @!UPT UIADD3 URZ, UPT, UPT, URZ, URZ, URZ ;  /* 0x000000fffffff290 */ /* 0x000fe4000fffe0ff */
.L_x_86:
[----:B------:R-:W-:Y:S01]  /*5340*/  USHF.L.U32 UR11, UR51, 0x6, URZ ;  /* 0x00000006330b7899 */ /* 0x000fe200080006ff */
[----:B------:R-:W2:Y:S01]  /*5350*/  SYNCS.PHASECHK.TRANS64.TRYWAIT P1, [UR20+0x130], R8 ;  /* 0x00013008ff0075a7 */ /* 0x000ea20008021114 */
[----:B------:R-:W-:Y:S02]  /*5360*/  UISETP.NE.AND UP0, UPT, UR32, 0x1, UPT ;  /* 0x000000012000788c */ /* 0x000fe4000bf05270 */
[----:B------:R-:W-:Y:S01]  /*5370*/  UIMAD.WIDE.U32 UR4, UR11, UR33, URZ ;  /* 0x000000210b0472a5 */ /* 0x000fe2000f8e00ff */
[----:B------:R-:W-:Y:S04]  /*5380*/  ELECT P2, URZ, PT ;  /* 0x0000000000ff782f */ /* 0x000fe80003840000 */
[----:B------:R-:W-:Y:S02]  /*5390*/  PLOP3.LUT P2, PT, P3, P2, PT, 0xf2, 0x2f ;  /* 0x00000000002f781c */ /* 0x000fe40001f45e72 */
[----:B------:R-:W-:Y:S02]  /*53a0*/  UMOV UR4, UR5 ;  /* 0x0000000500047c82 */ /* 0x000fe40008000000 */
[----:B------:R-:W-:Y:S04]  /*53b0*/  USHF.R.U32.HI UR4, URZ, UR34, UR4 ;  /* 0x00000022ff047299 */ /* 0x000fe80008011604 */
[----:B------:R-:W-:Y:S02]  /*53c0*/  USEL UR12, UR11, UR4, !UP0 ;  /* 0x000000040b0c7287 */ /* 0x000fe4000c000000 */
[----:B------:R-:W-:Y:S02]  /*53d0*/  UISETP.NE.AND UP0, UPT, UR35, 0x1, UPT ;  /* 0x000000012300788c */ /* 0x000fe4000bf05270 */
[----:B------:R-:W-:Y:S02]  /*53e0*/  UIMAD.WIDE.U32 UR4, UR12, UR40, URZ ;  /* 0x000000280c0472a5 */ /* 0x000fe4000f8e00ff */
[----:B------:R-:W-:Y:S01]  /*53f0*/  UIADD3 UR6, UPT, UPT, -UR12, URZ, URZ ;  /* 0x000000ff0c067290 */ /* 0x000fe2000fffe1ff */
[----:B-1----:R-:W-:Y:S03]  /*5400*/  @!P2 IMAD.MOV.U32 R0, RZ, 0x20, RZ ;  /* 0x00000020ff00a824 */ /* 0x002fe600078e00ff */
[----:B------:R-:W-:Y:S01]  /*5410*/  UIMAD UR11, UR32, UR6, UR11 ;  /* 0x00000006200b72a4 */ /* 0x000fe2000f8e020b */
[----:B------:R-:W-:Y:S01]  /*5420*/  @!P2 IMAD.MOV.U32 R0, RZ, 0x400, R0 ;  /* 0x00000400ff00a824 */ /* 0x000fe200078e0000 */
[----:B------:R-:W-:Y:S02]  /*5430*/  UMOV UR4, UR5 ;  /* 0x0000000500047c82 */ /* 0x000fe40008000000 */
[----:B------:R-:W-:Y:S04]  /*5440*/  USHF.R.U32.HI UR4, URZ, UR41, UR4 ;  /* 0x00000029ff047299 */ /* 0x000fe80008011604 */
[----:B------:R-:W-:Y:S02]  /*5450*/  USEL UR13, UR12, UR4, !UP0 ;  /* 0x000000040c0d7287 */ /* 0x000fe4000c000000 */
[----:B------:R-:W-:Y:S02]  /*5460*/  UISETP.NE.AND UP0, UPT, UR42, 0x1, UPT ;  /* 0x000000012a00788c */ /* 0x000fe4000bf05270 */
[----:B------:R-:W-:Y:S07]  /*5470*/  UIMAD.WIDE.U32 UR4, UR13, UR43, URZ ;  /* 0x0000002b0d0472a5 */ /* 0x000fee000f8e00ff */
[----:B------:R-:W-:Y:S02]  /*5480*/  UMOV UR4, UR5 ;  /* 0x0000000500047c82 */ /* 0x000fe40008000000 */
[----:B------:R-:W-:Y:S04]  /*5490*/  USHF.R.U32.HI UR4, URZ, UR58, UR4 ;  /* 0x0000003aff047299 */ /* 0x000fe80008011604 */
[----:B------:R-:W-:Y:S02]  /*54a0*/  USEL UR14, UR13, UR4, !UP0 ;  /* 0x000000040d0e7287 */ /* 0x000fe4000c000000 */
[----:B------:R-:W-:Y:S02]  /*54b0*/  UIADD3 UR4, UPT, UPT, -UR13, URZ, URZ ;  /* 0x000000ff0d047290 */ /* 0x000fe4000fffe1ff */
[----:B------:R-:W-:Y:S02]  /*54c0*/  UIADD3 UR5, UPT, UPT, -UR14, URZ, URZ ;  /* 0x000000ff0e057290 */ /* 0x000fe4000fffe1ff */
[----:B------:R-:W-:Y:S02]  /*54d0*/  UIMAD UR12, UR35, UR4, UR12 ;  /* 0x00000004230c72a4 */ /* 0x000fe4000f8e020c */
[----:B------:R-:W-:Y:S01]  /*54e0*/  UIMAD UR13, UR42, UR5, UR13 ;  /* 0x000000052a0d72a4 */ /* 0x000fe2000f8e020d */
[----:B--2---:R-:W-:Y:S11]  /*54f0*/  @!P1 BRA `(.L_x_87) ;  /* 0x00000048007c9947 */ /* 0x004ff60003800000 */
.L_x_197:
[----:B------:R-:W-:Y:S01]  /*5500*/  @!P2 R2UR UR4, R0 ;  /* 0x000000000004a2ca */ /* 0x000fe200000e0000 */
[----:B------:R-:W-:Y:S01]  /*5510*/  VOTEU.ALL UP0, P2 ;  /* 0x0000000000ff7886 */ /* 0x000fe20001000000 */
[----:B-1----:R-:W-:Y:S04]  /*5520*/  @!P2 IADD3 R2, P1, PT, R12, 0x680, RZ ;  /* 0x000006800c02a810 */ /* 0x002fe80007f3e0ff */
[----:B------:R-:W-:Y:S01]  /*5530*/  @!P2 R2UR UR5, R2 ;  /* 0x000000000205a2ca */ /* 0x000fe200000e0000 */
[----:B------:R-:W-:Y:S01]  /*5540*/  @!P2 IMAD.X R0, RZ, RZ, R13, P1 ;  /* 0x000000ffff00a224 */ /* 0x000fe200008e060d */
[----:B------:R-:W-:Y:S05]  /*5550*/  @!UP0 UIADD3 UR8, UPT, UPT, UR20, 0x200, URZ ;  /* 0x0000020014088890 */ /* 0x000fea000fffe0ff */
[----:B------:R-:W-:Y:S01]  /*5560*/  @!UP0 UPRMT UR6, UR4, 0x5410, URZ ;  /* 0x0000541004068896 */ /* 0x000fe200080000ff */
[----:B------:R-:W-:Y:S01]  /*5570*/  @!P2 R2UR UR4, R0 ;  /* 0x000000000004a2ca */ /* 0x000fe200000e0000 */
[----:B------:R-:W-:Y:S01]  /*5580*/  VOTEU.ALL UP0, P2 ;  /* 0x0000000000ff7886 */ /* 0x000fe20001000000 */
[----:B------:R-:W-:Y:S03]  /*5590*/  @!P2 IMAD.MOV.U32 R0, RZ, RZ, 0x1000 ;  /* 0x00001000ff00a424 */ /* 0x000fe600078e00ff */
[----:B------:R-:W-:Y:S01]  /*55a0*/  IMAD.U32 R14, RZ, RZ, UR5 ;  /* 0x00000005ff0e7e24 */ /* 0x000fe2000f8e00ff */
[----:B------:R-:W-:Y:S01]  /*55b0*/  @!UP0 UMOV UR9, UR37 ;  /* 0x0000002500098c82 */ /* 0x000fe20008000000 */
[----:B------:R-:W-:Y:S06]  /*55c0*/  @!UP0 UMOV UR10, UR7 ;  /* 0x00000007000a8c82 */ /* 0x000fec0008000000 */
[----:B------:R-:W-:Y:S01]  /*55d0*/  IMAD.U32 R15, RZ, RZ, UR4 ;  /* 0x00000004ff0f7e24 */ /* 0x000fe2000f8e00ff */
[----:B------:R-:W-:Y:S04]  /*55e0*/  @!P2 R2UR UR4, R14 ;  /* 0x000000000e04a2ca */ /* 0x000fe800000e0000 */
[----:B------:R-:W-:Y:S11]  /*55f0*/  @!P2 R2UR UR5, R15 ;  /* 0x000000000f05a2ca */ /* 0x000ff600000e0000 */
[----:B------:R-:W-:Y:S02]  /*5600*/  @!UPT UIADD3 URZ, UPT, UPT, URZ, URZ, URZ ;  /* 0x000000fffffff290 */ /* 0x000fe4000fffe0ff */
[----:B------:R1:W-:Y:S01]  /*5610*/  @!UP0 UTMALDG.5D.IM2COL [UR8], [UR4], UR6 ;  /* 0x00000008040083b4 */ /* 0x0003e20008060006 */
[----:B------:R2:W-:Y:S01]  /*5620*/  @!P2 SYNCS.ARRIVE.TRANS64.RED.A0TR RZ, [UR20+0x110], R0 ;  /* 0x00011000ffffa9a7 */ /* 0x0005e20008300414 */
[----:B------:R-:W-:Y:S01]  /*5630*/  SYNCS.ARRIVE.TRANS64.RED.A1T0 RZ, [UR52], RZ ;  /* 0x000000ffffff79a7 */ /* 0x000fe20008100434 */
[----:B--2---:R-:W-:Y:S01]  /*5640*/  @!P2 IMAD.MOV.U32 R0, RZ, 0x20, RZ ;  /* 0x00000020ff00a824 */ /* 0x004fe200078e00ff */
[----:B------:R-:W2:Y:S03]  /*5650*/  SYNCS.PHASECHK.TRANS64.TRYWAIT P1, [UR20+0x138], R8 ;  /* 0x00013808ff0075a7 */ /* 0x000ea60008021114 */
[----:B------:R-:W-:Y:S01]  /*5660*/  @!P2 IMAD.MOV.U32 R0, RZ, 0x400, R0 ;  /* 0x00000400ff00a824 */ /* 0x000fe200078e0000 */
[----:B-12---:R-:W-:Y:S06]  /*5670*/  @!P1 BRA `(.L_x_88) ;  /* 0x0000004800349947 */ /* 0x006fec0003800000 */
.L_x_199:
[----:B------:R-:W-:Y:S01]  /*5680*/  @!P2 R2UR UR4, R0 ;  /* 0x000000000004a2ca */ /* 0x000fe200000e0000 */
[----:B------:R-:W-:Y:S01]  /*5690*/  VOTEU.ALL UP0, P2 ;  /* 0x0000000000ff7886 */ /* 0x000fe20001000000 */
[----:B-1----:R-:W-:Y:S04]  /*56a0*/  @!P2 IADD3 R2, P1, PT, R12, 0x680, RZ ;  /* 0x000006800c02a810 */ /* 0x002fe80007f3e0ff */
[----:B------:R-:W-:Y:S01]  /*56b0*/  @!P2 R2UR UR5, R2 ;  /* 0x000000000205a2ca */ /* 0x000fe200000e0000 */
[----:B------:R-:W-:Y:S01]  /*56c0*/  @!P2 IMAD.X R0, RZ, RZ, R13, P1 ;  /* 0x000000ffff00a224 */ /* 0x000fe200008e060d */
[----:B------:R-:W-:Y:S02]  /*56d0*/  @!UP0 UIADD3 UR10, UPT, UPT, UR7, 0x20, URZ ;  /* 0x00000020070a8890 */ /* 0x000fe4000fffe0ff */
[----:B------:R-:W-:Y:S03]  /*56e0*/  @!UP0 UIADD3 UR8, UPT, UPT, UR20, 0x1200, URZ ;  /* 0x0000120014088890 */ /* 0x000fe6000fffe0ff */
[----:B------:R-:W-:Y:S01]  /*56f0*/  @!UP0 UPRMT UR6, UR4, 0x5410, URZ ;  /* 0x0000541004068896 */ /* 0x000fe200080000ff */
[----:B------:R-:W-:Y:S01]  /*5700*/  @!P2 R2UR UR4, R0 ;  /* 0x000000000004a2ca */ /* 0x000fe200000e0000 */
[----:B------:R-:W-:Y:S01]  /*5710*/  VOTEU.ALL UP0, P2 ;  /* 0x0000000000ff7886 */ /* 0x000fe20001000000 */
[----:B------:R-:W-:Y:S03]  /*5720*/  @!P2 IMAD.MOV.U32 R0, RZ, RZ, 0x1000 ;  /* 0x00001000ff00a424 */ /* 0x000fe600078e00ff */
[----:B------:R-:W-:Y:S01]  /*5730*/  IMAD.U32 R14, RZ, RZ, UR5 ;  /* 0x00000005ff0e7e24 */ /* 0x000fe2000f8e00ff */
[----:B------:R-:W-:Y:S07]  /*5740*/  @!UP0 UMOV UR9, UR36 ;  /* 0x0000002400098c82 */ /* 0x000fee0008000000 */
        /* <DEDUP_REMOVED lines=11> */
.L_x_201:
[----:B------:R-:W-:Y:S01]  /*5800*/  @!P2 R2UR UR4, R0 ;  /* 0x000000000004a2ca */ /* 0x000fe200000e0000 */
[----:B------:R-:W-:Y:S01]  /*5810*/  VOTEU.ALL UP0, P2 ;  /* 0x0000000000ff7886 */ /* 0x000fe20001000000 */
[----:B-1----:R-:W-:Y:S02]  /*5820*/  @!P2 IADD3 R2, P1, PT, R12, 0x680, RZ ;  /* 0x000006800c02a810 */ /* 0x002fe40007f3e0ff */
[----:B------:R-:W-:Y:S02]  /*5830*/  @P0 SHF.R.U32.HI R4, RZ, 0x10, R5 ;  /* 0x00000010ff040819 */ /* 0x000fe40000011605 */
[----:B------:R-:W-:Y:S01]  /*5840*/  @!P2 R2UR UR5, R2 ;  /* 0x000000000205a2ca */ /* 0x000fe200000e0000 */
[----:B------:R-:W-:Y:S01]  /*5850*/  @!P2 IMAD.X R0, RZ, RZ, R13, P1 ;  /* 0x000000ffff00a224 */ /* 0x000fe200008e060d */
[----:B------:R-:W-:Y:S01]  /*5860*/  @!UP0 UIADD3 UR10, UPT, UPT, UR7, 0x40, URZ ;  /* 0x00000040070a8890 */ /* 0x000fe2000fffe0ff */
[----:B------:R-:W-:Y:S01]  /*5870*/  @P0 R2UR UR54, R4 ;  /* 0x00000000043602ca */ /* 0x000fe200000e0000 */
        /* <DEDUP_REMOVED lines=14> */
[----:B------:R-:W2:Y:S02]  /*5960*/  SYNCS.PHASECHK.TRANS64.TRYWAIT P1, [UR20+0x148], R8 ;  /* 0x00014808ff0075a7 */ /* 0x000ea40008021114 */
[----:B-12---:R-:W-:Y:S05]  /*5970*/  @!P1 BRA `(.L_x_90) ;  /* 0x0000004400a49947 */ /* 0x006fea0003800000 */
.L_x_203:
[----:B-1----:R-:W-:Y:S01]  /*5980*/  @!P2 IMAD.MOV.U32 R0, RZ, 0x20, RZ ;  /* 0x00000020ff00a824 */ /* 0x002fe200078e00ff */
[----:B------:R-:W-:Y:S01]  /*5990*/  @!P2 IADD3 R2, P0, PT, R12, 0x680, RZ ;  /* 0x000006800c02a810 */ /* 0x000fe20007f1e0ff */
[----:B------:R-:W-:Y:S01]  /*59a0*/  VOTEU.ALL UP0, P2 ;  /* 0x0000000000ff7886 */ /* 0x000fe20001000000 */
[----:B------:R-:W-:Y:S01]  /*59b0*/  LOP3.LUT R10, R10, 0x1, RZ, 0x3c, !PT ;  /* 0x000000010a0a7812 */ /* 0x000fe200078e3cff */
[----:B------:R-:W-:Y:S01]  /*59c0*/  @!P2 IMAD.MOV.U32 R0, RZ, 0x400, R0 ;  /* 0x00000400ff00a824 */ /* 0x000fe200078e0000 */
[----:B------:R-:W-:Y:S01]  /*59d0*/  @!P2 R2UR UR5, R2 ;  /* 0x000000000205a2ca */ /* 0x000fe200000e0000 */
[----:B------:R-:W-:Y:S01]  /*59e0*/  UIADD3 UR24, UPT, UPT, UR15, UR46, URZ ;  /* 0x0000002e0f187290 */ /* 0x000fe2000fffe0ff */
[----:B------:R-:W-:Y:S01]  /*59f0*/  LOP3.LUT R9, R9, 0x1, RZ, 0x3c, !PT ;  /* 0x0000000109097812 */ /* 0x000fe200078e3cff */
[----:B------:R-:W-:Y:S01]  /*5a00*/  @!UP0 UIADD3 UR8, UPT, UPT, UR20, 0x3200, URZ ;  /* 0x0000320014088890 */ /* 0x000fe2000fffe0ff */
[----:B------:R-:W-:Y:S01]  /*5a10*/  @!P2 R2UR UR4, R0 ;  /* 0x000000000004a2ca */ /* 0x000fe200000e0000 */
[----:B------:R-:W-:Y:S01]  /*5a20*/  @!P2 IMAD.X R0, RZ, RZ, R13, P0 ;  /* 0x000000ffff00a224 */ /* 0x000fe200000e060d */
[----:B------:R-:W-:Y:S02]  /*5a30*/  @!UP0 UIADD3 UR10, UPT, UPT, UR7, 0x60, URZ ;  /* 0x00000060070a8890 */ /* 0x000fe4000fffe0ff */
[----:B------:R-:W-:Y:S02]  /*5a40*/  @!UP0 UIADD3 UR9, UPT, UPT, UR20, 0x128, URZ ;  /* 0x0000012814098890 */ /* 0x000fe4000fffe0ff */
[----:B------:R-:W-:Y:S02]  /*5a50*/  UIADD3 UR51, UPT, UPT, UR16, UR45, URZ ;  /* 0x0000002d10337290 */ /* 0x000fe4000fffe0ff */
[----:B------:R-:W-:Y:S01]  /*5a60*/  UPLOP3.LUT UP4, UPT, UPT, UPT, UPT, 0x80, 0x8 ;  /* 0x000000000008789c */ /* 0x000fe20003f8f070 */
[----:B------:R-:W-:Y:S04]  /*5a70*/  IMAD.U32 R4, RZ, RZ, UR5 ;  /* 0x00000005ff047e24 */ /* 0x000fe8000f8e00ff */
[----:B------:R-:W-:Y:S01]  /*5a80*/  @!UP0 UPRMT UR6, UR4, 0x5410, URZ ;  /* 0x0000541004068896 */ /* 0x000fe200080000ff */
[----:B------:R-:W-:Y:S01]  /*5a90*/  @!P2 R2UR UR4, R0 ;  /* 0x000000000004a2ca */ /* 0x000fe200000e0000 */
[----:B------:R-:W-:Y:S11]  /*5aa0*/  VOTEU.ALL UP0, P2 ;  /* 0x0000000000ff7886 */ /* 0x000ff60001000000 */
[----:B------:R-:W-:Y:S01]  /*5ab0*/  @!UPT UIADD3 URZ, UPT, UPT, URZ, URZ, URZ ;  /* 0x000000fffffff290 */ /* 0x000fe2000fffe0ff */
[----:B------:R-:W-:Y:S01]  /*5ac0*/  IMAD.U32 R5, RZ, RZ, UR4 ;  /* 0x00000004ff057e24 */ /* 0x000fe2000f8e00ff */
[----:B------:R-:W-:Y:S04]  /*5ad0*/  @!P2 R2UR UR4, R4 ;  /* 0x000000000404a2ca */ /* 0x000fe800000e0000 */
[----:B------:R-:W-:Y:S11]  /*5ae0*/  @!P2 R2UR UR5, R5 ;  /* 0x000000000505a2ca */ /* 0x000ff600000e0000 */
[----:B------:R-:W-:Y:S02]  /*5af0*/  @!UPT UIADD3 URZ, UPT, UPT, URZ, URZ, URZ ;  /* 0x000000fffffff290 */ /* 0x000fe4000fffe0ff */
[----:B------:R1:W-:Y:S01]  /*5b00*/  @!UP0 UTMALDG.5D.IM2COL [UR8], [UR4], UR6 ;  /* 0x00000008040083b4 */ /* 0x0003e20008060006 */
[----:B------:R1:W-:Y:S01]  /*5b10*/  @!P2 SYNCS.ARRIVE.TRANS64.RED.A0TR RZ, [UR20+0x128], R3 ;  /* 0x00012803ffffa9a7 */ /* 0x0003e20008300414 */
[----:B------:R-:W-:Y:S01]  /*5b20*/  SYNCS.ARRIVE.TRANS64.RED.A1T0 RZ, [UR48], RZ ;  /* 0x000000ffffff79a7 */ /* 0x000fe20008100430 */
[----:B------:R-:W-:Y:S05]  /*5b30*/  BRA.U UP2, `(.L_x_91) ;  /* 0xfffffff1021c7547 */ /* 0x000fea000b83ffff */
[----:B------:R-:W-:-:S04]  /*5b40*/  SHF.L.U32 R2, R10, 0x1f, RZ ;  /* 0x0000001f0a027819 */ /* 0x000fc800000006ff */
[----:B------:R-:W2:Y:S02]  /*5b50*/  SYNCS.PHASECHK.TRANS64.TRYWAIT P0, [UR20+0x130], R2 ;  /* 0x00013002ff0075a7 */ /* 0x000ea40008001114 */
[----:B--2---:R-:W-:Y:S05]  /*5b60*/  @!P0 BRA `(.L_x_92) ;  /* 0x0000004400408947 */ /* 0x004fea0003800000 */
.L_x_205:
[----:B------:R-:W3:Y:S02]  /*5b70*/  SYNCS.PHASECHK.TRANS64.TRYWAIT P0, [UR20+0x138], R2 ;  /* 0x00013802ff0075a7 */ /* 0x000ee40008001114 */
[----:B---3--:R-:W-:Y:S05]  /*5b80*/  @!P0 BRA `(.L_x_93) ;  /* 0x0000004400508947 */ /* 0x008fea0003800000 */
.L_x_207:
[----:B------:R-:W3:Y:S02]  /*5b90*/  SYNCS.PHASECHK.TRANS64.TRYWAIT P0, [UR20+0x140], R2 ;  /* 0x00014002ff0075a7 */ /* 0x000ee40008001114 */
[----:B---3--:R-:W-:Y:S05]  /*5ba0*/  @!P0 BRA `(.L_x_94) ;  /* 0x0000004400608947 */ /* 0x008fea0003800000 */
.L_x_209:
[----:B--2---:R-:W-:-:S07]  /*5bb0*/  MOV R0, UR20 ;  /* 0x0000001400007c02 */ /* 0x004fce0008000f00 */
.L_x_95:
[----:B--2---:R-:W-:-:S04]  /*5bc0*/  SHF.L.U32 R2, R10, 0x1f, RZ ;  /* 0x0000001f0a027819 */ /* 0x004fc800000006ff */
[----:B------:R2:W3:Y:S03]  /*5bd0*/  SYNCS.PHASECHK.TRANS64.TRYWAIT P0, [R0+URZ+0x148], R2 ;  /* 0x00014802000075a7 */ /* 0x0004e600080011ff */
[----:B---3--:R-:W-:Y:S05]  /*5be0*/  @!P0 NANOSLEEP.SYNCS 0x989680 ;  /* 0x009896800000895d */ /* 0x008fea0003900000 */
[----:B------:R-:W3:Y:S02]  /*5bf0*/  @!P0 SYNCS.PHASECHK.TRANS64 P0, [R0+URZ+0x148], R2 ;  /* 0x00014802000085a7 */ /* 0x000ee400080010ff */
[----:B-1-3--:R-:W-:Y:S05]  /*5c00*/  @P0 EXIT ;  /* 0x000000000000094d */ /* 0x00afea0003800000 */
[----:B------:R-:W-:Y:S05]  /*5c10*/  BRA `(.L_x_95) ;  /* 0xfffffffc00e87947 */ /* 0x000fea000383ffff */
.L_x_80:
[----:B------:R-:W-:-:S06]  /*5c20*/  UISETP.GE.AND UP0, UPT, UR18, 0x4, UPT ;  /* 0x000000041200788c */ /* 0x000fcc000bf06270 */
[----:B------:R-:W-:-:S13]  /*5c30*/  PLOP3.LUT P0, PT, PT, PT, UP0, 0x80, 0x8 ;  /* 0x000000000008781c */ /* 0x000fda0003f0f008 */
[----:B------:R-:W-:Y:S05]  /*5c40*/  @!P0 EXIT ;  /* 0x000000000000894d */ /* 0x000fea0003800000 */
[----:B------:R-:W1:Y:S08]  /*5c50*/  S2UR UR4, SR_CgaCtaId ;  /* 0x00000000000479c3 */ /* 0x000e700000008800 */
[----:B------:R-:W-:Y:S01]  /*5c60*/  BAR.SYNC.DEFER_BLOCKING 0x6, 0xa0 ;  /* 0x0182800000007b1d */ /* 0x000fe20000010000 */
[C---:B------:R-:W-:Y:S01]  /*5c70*/  IMAD.SHL.U32 R4, R50.reuse, 0x20, RZ ;  /* 0x0000002032047824 */ /* 0x040fe200078e00ff */
[----:B------:R-:W-:Y:S01]  /*5c80*/  SHF.R.U32.HI R5, RZ, 0x1, R50 ;  /* 0x00000001ff057819 */ /* 0x000fe20000011632 */
[C---:B------:R-:W-:Y:S01]  /*5c90*/  IMAD.SHL.U32 R49, R50.reuse, 0x10, RZ ;  /* 0x0000001032317824 */ /* 0x040fe200078e00ff */
[C---:B------:R-:W-:Y:S01]  /*5ca0*/  LOP3.LUT P0, RZ, R50.reuse, 0x4, RZ, 0xc0, !PT ;  /* 0x0000000432ff7812 */ /* 0x040fe2000780c0ff */
[----:B------:R-:W-:Y:S01]  /*5cb0*/  IMAD.U32 R23, R50, 0x10000, RZ ;  /* 0x0001000032177824 */ /* 0x000fe200078e00ff */
[----:B------:R-:W-:-:S02]  /*5cc0*/  UMOV UR49, 0x400 ;  /* 0x0000040000317882 */ /* 0x000fc40000000000 */
[----:B------:R-:W2:Y:S01]  /*5cd0*/  LDC.64 R42, c[0x0][0x9b0] ;  /* 0x00026c00ff2a7b82 */ /* 0x000ea20000000a00 */
[----:B------:R-:W-:Y:S01]  /*5ce0*/  LOP3.LUT R0, R4, 0xc0, RZ, 0xc0, !PT ;  /* 0x000000c004007812 */ /* 0x000fe200078ec0ff */
[----:B------:R-:W-:Y:S01]  /*5cf0*/  IMAD.MOV.U32 R61, RZ, RZ, 0x20 ;  /* 0x00000020ff3d7424 */ /* 0x000fe200078e00ff */
[----:B------:R-:W-:Y:S01]  /*5d00*/  LOP3.LUT R49, R49, 0x600, RZ, 0xc0, !PT ;  /* 0x0000060031317812 */ /* 0x000fe200078ec0ff */
[----:B------:R-:W-:Y:S01]  /*5d10*/  IMAD.MOV.U32 R48, RZ, RZ, 0x1 ;  /* 0x00000001ff307424 */ /* 0x000fe200078e00ff */
[----:B------:R-:W-:Y:S01]  /*5d20*/  LOP3.LUT R5, R0, 0x8, R5, 0xf8, !PT ;  /* 0x0000000800057812 */ /* 0x000fe200078ef805 */
[C---:B------:R-:W-:Y:S01]  /*5d30*/  IMAD.SHL.U32 R0, R50.reuse, 0x4, RZ ;  /* 0x0000000432007824 */ /* 0x040fe200078e00ff */
[----:B------:R-:W-:Y:S01]  /*5d40*/  LOP3.LUT R49, R49, 0x20, R4, 0xf8, !PT ;  /* 0x0000002031317812 */ /* 0x000fe200078ef804 */
[----:B------:R-:W3:Y:S01]  /*5d50*/  LDC.64 R40, c[0x0][0x9a8] ;  /* 0x00026a00ff287b82 */ /* 0x000ee20000000a00 */
[----:B------:R-:W-:Y:S01]  /*5d60*/  LOP3.LUT R50, R50, 0x60, RZ, 0xc0, !PT ;  /* 0x0000006032327812 */ /* 0x000fe200078ec0ff */
[----:B------:R-:W-:Y:S01]  /*5d70*/  IMAD.MOV.U32 R22, RZ, RZ, RZ ;  /* 0x000000ffff167224 */ /* 0x000fe200078e00ff */
[----:B------:R-:W-:-:S02]  /*5d80*/  LOP3.LUT R0, R5, 0x18, R0, 0x78, !PT ;  /* 0x0000001805007812 */ /* 0x000fc400078e7800 */
[----:B------:R-:W-:Y:S02]  /*5d90*/  CS2R R46, SRZ ;  /* 0x00000000002e7805 */ /* 0x000fe4000001ff00 */
[----:B------:R-:W-:Y:S01]  /*5da0*/  LOP3.LUT R49, R49, 0x100, R4, 0xf8, !PT ;  /* 0x0000010031317812 */ /* 0x000fe200078ef804 */
[----:B------:R-:W4:Y:S01]  /*5db0*/  LDCU UR55, c[0x0][0x370] ;  /* 0x00006e00ff3777ac */ /* 0x000f220008000800 */
[----:B------:R-:W-:Y:S02]  /*5dc0*/  LOP3.LUT R23, R23, 0x600000, RZ, 0xc0, !PT ;  /* 0x0060000017177812 */ /* 0x000fe400078ec0ff */
[----:B------:R-:W-:Y:S01]  /*5dd0*/  LOP3.LUT R49, R49, R0, RZ, 0xfc, !PT ;  /* 0x0000000031317212 */ /* 0x000fe200078efcff */
[----:B-1----:R-:W-:Y:S01]  /*5de0*/  ULEA UR49, UR4, UR49, 0x18 ;  /* 0x0000003104317291 */ /* 0x002fe2000f8ec0ff */
[----:B------:R-:W-:Y:S01]  /*5df0*/  SEL R61, R61, 0xffffffe0, !P0 ;  /* 0xffffffe03d3d7807 */ /* 0x000fe20004000000 */
[----:B------:R-:W1:Y:S01]  /*5e00*/  LDCU.64 UR4, c[0x0][0x990] ;  /* 0x00013200ff0477ac */ /* 0x000e620008000a00 */
[----:B------:R-:W2:Y:S06]  /*5e10*/  LDCU UR48, c[0x0][0xc0c] ;  /* 0x00018180ff3077ac */ /* 0x000eac0008000800 */
[----:B------:R-:W4:Y:S01]  /*5e20*/  LDS R2, [UR49+0x1b0] ;  /* 0x0001b031ff027984 */ /* 0x000f220008000800 */
[----:B------:R-:W2:Y:S01]  /*5e30*/  LDCU UR38, c[0x0][0xc30] ;  /* 0x00018600ff2677ac */ /* 0x000ea20008000800 */
[----:B------:R-:W2:Y:S01]  /*5e40*/  LDCU.64 UR60, c[0x0][0x988] ;  /* 0x00013100ff3c77ac */ /* 0x000ea20008000a00 */
[----:B------:R-:W2:Y:S01]  /*5e50*/  LDCU.64 UR46, c[0x0][0xc28] ;  /* 0x00018500ff2e77ac */ /* 0x000ea20008000a00 */
[----:B-1----:R-:W-:-:S02]  /*5e60*/  IMAD.U32 R54, RZ, RZ, UR4 ;  /* 0x00000004ff367e24 */ /* 0x002fc4000f8e00ff */
[----:B------:R-:W-:Y:S01]  /*5e70*/  IMAD.U32 R53, RZ, RZ, UR5 ;  /* 0x00000005ff357e24 */ /* 0x000fe2000f8e00ff */
[----:B------:R-:W1:Y:S01]  /*5e80*/  LDCU.128 UR4, c[0x0][0xb80] ;  /* 0x00017000ff0477ac */ /* 0x000e620008000c00 */
[----:B------:R-:W2:Y:S01]  /*5e90*/  LDCU.128 UR56, c[0x0][0xc10] ;  /* 0x00018200ff3877ac */ /* 0x000ea20008000c00 */
[----:B------:R-:W2:Y:S01]  /*5ea0*/  LDCU UR53, c[0x0][0x374] ;  /* 0x00006e80ff3577ac */ /* 0x000ea20008000800 */
[----:B------:R-:W-:Y:S01]  /*5eb0*/  UMOV UR52, URZ ;  /* 0x000000ff00347c82 */ /* 0x000fe20008000000 */
[----:B------:R-:W-:Y:S01]  /*5ec0*/  UMOV UR50, URZ ;  /* 0x000000ff00327c82 */ /* 0x000fe20008000000 */
[----:B-1----:R-:W-:Y:S01]  /*5ed0*/  IMAD.U32 R58, RZ, RZ, UR4 ;  /* 0x00000004ff3a7e24 */ /* 0x002fe2000f8e00ff */
[----:B------:R-:W-:Y:S01]  /*5ee0*/  UIADD3 UR4, UPT, UPT, UR49, 0x200, URZ ;  /* 0x0000020031047890 */ /* 0x000fe2000fffe0ff */
[----:B------:R-:W-:Y:S02]  /*5ef0*/  IMAD.U32 R57, RZ, RZ, UR5 ;  /* 0x00000005ff397e24 */ /* 0x000fe4000f8e00ff */
[----:B------:R-:W-:-:S02]  /*5f00*/  IMAD.U32 R56, RZ, RZ, UR6 ;  /* 0x00000006ff387e24 */ /* 0x000fc4000f8e00ff */
[----:B------:R-:W-:Y:S02]  /*5f10*/  IMAD.U32 R55, RZ, RZ, UR7 ;  /* 0x00000007ff377e24 */ /* 0x000fe4000f8e00ff */
[C---:B----4-:R-:W-:Y:S01]  /*5f20*/  VIADD R3, R2.reuse, 0x80 ;  /* 0x0000008002037836 */ /* 0x050fe20000000000 */
[----:B------:R-:W-:Y:S01]  /*5f30*/  LOP3.LUT R2, R2, 0xffff, RZ, 0xc0, !PT ;  /* 0x0000ffff02027812 */ /* 0x000fe200078ec0ff */
[----:B------:R-:W-:-:S03]  /*5f40*/  IMAD.U32 R60, RZ, RZ, UR4 ;  /* 0x00000004ff3c7e24 */ /* 0x000fc6000f8e00ff */
[----:B------:R-:W-:-:S05]  /*5f50*/  LOP3.LUT R3, R3, 0xffff, RZ, 0xc0, !PT ;  /* 0x0000ffff03037812 */ /* 0x000fca00078ec0ff */
[----:B--23--:R1:W-:Y:S02]  /*5f60*/  STL.64 [R1], R2 ;  /* 0x0000000201007387 */ /* 0x00c3e40000100a00 */
.L_x_139:
[----:B-1----:R-:W-:Y:S04]  /*5f70*/  SHF.L.U32 R2, R46, 0x1f, RZ ;  /* 0x0000001f2e027819 */ /* 0x002fe800000006ff */
[----:B------:R-:W1:Y:S02]  /*5f80*/  SYNCS.PHASECHK.TRANS64.TRYWAIT P0, [UR49+0x160], R2 ;  /* 0x00016002ff0075a7 */ /* 0x000e640008001131 */
[----:B-12---:R-:W-:Y:S05]  /*5f90*/  @!P0 BRA `(.L_x_96) ;  /* 0x00000040007c8947 */ /* 0x006fea0003800000 */
.L_x_211:
[----:B------:R-:W2:Y:S01]  /*5fa0*/  LDS.128 R4, [UR49+0x1a0] ;  /* 0x0001a031ff047984 */ /* 0x000ea20008000c00 */
[----:B------:R-:W-:Y:S01]  /*5fb0*/  UIADD3 UR4, UPT, UPT, UR49, 0x168, URZ ;  /* 0x0000016831047890 */ /* 0x000fe2000fffe0ff */
[----:B-1----:R-:W-:Y:S01]  /*5fc0*/  IMAD R2, R22, 0x4, R1 ;  /* 0x0000000416027824 */ /* 0x002fe200078e0201 */
[----:B------:R-:W-:Y:S01]  /*5fd0*/  UISETP.GE.AND UP0, UPT, UR39, 0x1, UPT ;  /* 0x000000012700788c */ /* 0x000fe2000bf06270 */
[----:B------:R-:W-:Y:S01]  /*5fe0*/  @!PT LDS RZ, [RZ] ;  /* 0x00000000fffff984 */ /* 0x000fe20000000800 */
[----:B------:R-:W-:Y:S01]  /*5ff0*/  @!PT LDS RZ, [RZ] ;  /* 0x00000000fffff984 */ /* 0x000fe20000000800 */
[----:B------:R-:W-:Y:S01]  /*6000*/  @!PT LDS RZ, [RZ] ;  /* 0x00000000fffff984 */ /* 0x000fe20000000800 */
[----:B------:R-:W-:Y:S01]  /*6010*/  @!PT LDS RZ, [RZ] ;  /* 0x00000000fffff984 */ /* 0x000fe20000000800 */
[----:B------:R1:W-:Y:S06]  /*6020*/  MEMBAR.ALL.CTA ;  /* 0x0000000000007992 */ /* 0x0003ec0000008000 */
[----:B-1----:R-:W1:Y:S01]  /*6030*/  FENCE.VIEW.ASYNC.S ;  /* 0x00000000000073c6 */ /* 0x002e620000000000 */
[----:B------:R-:W-:Y:S09]  /*6040*/  UPRMT UR4, URZ, 0x654, UR4 ;  /* 0x00000654ff047896 */ /* 0x000ff20008000004 */
[----:B-1----:R-:W-:Y:S01]  /*6050*/  SYNCS.ARRIVE.TRANS64.RED.A1T0 RZ, [UR4], RZ ;  /* 0x000000ffffff79a7 */ /* 0x002fe20008100404 */
[----:B------:R-:W5:Y:S01]  /*6060*/  LDL R2, [R2] ;  /* 0x0000000002027983 */ /* 0x000f620000100800 */
[----:B--2---:R-:W-:Y:S11]  /*6070*/  LOP3.LUT P0, RZ, R6, 0x1, RZ, 0xc0, !PT ;  /* 0x0000000106ff7812 */ /* 0x004ff6000780c0ff */
[----:B------:R-:W-:Y:S02]  /*6080*/  @!UPT UIADD3 URZ, UPT, UPT, URZ, URZ, URZ ;  /* 0x000000fffffff290 */ /* 0x000fe4000fffe0ff */
[----:B------:R-:W-:Y:S01]  /*6090*/  VOTEU.ANY UP1, P0 ;  /* 0x0000000000ff7886 */ /* 0x000fe20000020100 */
[----:B------:R-:W-:Y:S01]  /*60a0*/  PLOP3.LUT P0, PT, PT, PT, UP1, 0x80, 0x8 ;  /* 0x000000000008781c */ /* 0x000fe20003f0f018 */
[----:B------:R-:W-:Y:S11]  /*60b0*/  UP2UR UR62, UPR, URZ, 0x2 ;  /* 0x00000002ff3e7883 */ /* 0x000ff60008000000 */
[----:B------:R-:W-:Y:S01]  /*60c0*/  @!UPT UIADD3 URZ, UPT, UPT, URZ, URZ, URZ ;  /* 0x000000fffffff290 */ /* 0x000fe2000fffe0ff */
[----:B------:R-:W-:Y:S02]  /*60d0*/  @P0 MOV R3, R4 ;  /* 0x0000000400030202 */ /* 0x000fe40000000f00 */
[----:B------:R-:W-:Y:S02]  /*60e0*/  @P0 LOP3.LUT R0, R5, 0xffff, RZ, 0xc0, !PT ;  /* 0x0000ffff05000812 */ /* 0x000fe400078ec0ff */
[----:B------:R-:W-:Y:S02]  /*60f0*/  @P0 R2UR UR5, R3 ;  /* 0x00000000030502ca */ /* 0x000fe400000e0000 */
[----:B------:R-:W-:Y:S11]  /*6100*/  @P0 R2UR UR4, R0 ;  /* 0x00000000000402ca */ /* 0x000ff600000e0000 */
[----:B------:R-:W-:Y:S02]  /*6110*/  @UP1 UMOV UR37, UR5 ;  /* 0x0000000500251c82 */ /* 0x000fe40008000000 */
[----:B------:R-:W-:Y:S01]  /*6120*/  @UP1 UMOV UR36, UR4 ;  /* 0x0000000400241c82 */ /* 0x000fe20008000000 */
[----:B------:R-:W-:Y:S05]  /*6130*/  BRA.U !UP0, `(.L_x_97) ;  /* 0x0000000108cc7547 */ /* 0x000fea000b800000 */
[----:B------:R-:W1:Y:S01]  /*6140*/  LDCU UR9, c[0x0][0xc20] ;  /* 0x00018400ff0977ac */ /* 0x000e620008000800 */
[----:B------:R-:W-:Y:S02]  /*6150*/  UIMAD.WIDE.U32 UR4, UR53, UR59, URZ ;  /* 0x0000003b350472a5 */ /* 0x000fe4000f8e00ff */
[----:B------:R-:W-:Y:S02]  /*6160*/  UIMAD.WIDE.U32 UR6, UR55, UR56, URZ ;  /* 0x00000038370672a5 */ /* 0x000fe4000f8e00ff */
[----:B------:R-:W-:Y:S02]  /*6170*/  UIMAD.WIDE.U32 UR10, UR36, UR59, URZ ;  /* 0x0000003b240a72a5 */ /* 0x000fe4000f8e00ff */
[----:B------:R-:W-:Y:S02]  /*6180*/  UISETP.NE.AND UP0, UPT, UR58, 0x1, UPT ;  /* 0x000000013a00788c */ /* 0x000fe4000bf05270 */
[----:B------:R-:W-:Y:S02]  /*6190*/  UISETP.NE.AND UP1, UPT, UR48, 0x1, UPT ;  /* 0x000000013000788c */ /* 0x000fe4000bf25270 */
[----:B------:R-:W-:Y:S02]  /*61a0*/  UISETP.NE.AND UP2, UPT, UR39, 0x1, UPT ;  /* 0x000000012700788c */ /* 0x000fe4000bf45270 */
[----:B------:R-:W-:Y:S01]  /*61b0*/  UIMAD.WIDE.U32 UR12, UR37, UR56, URZ ;  /* 0x00000038250c72a5 */ /* 0x000fe2000f8e00ff */
[----:B------:R-:W-:Y:S01]  /*61c0*/  UMOV UR4, UR5 ;  /* 0x0000000500047c82 */ /* 0x000fe20008000000 */
[----:B------:R-:W-:Y:S01]  /*61d0*/  UMOV UR6, UR11 ;  /* 0x0000000b00067c82 */ /* 0x000fe20008000000 */
[----:B-1----:R-:W-:Y:S03]  /*61e0*/  USHF.R.U32.HI UR8, URZ, UR9, UR4 ;  /* 0x00000009ff087299 */ /* 0x002fe60008011604 */
[----:B------:R-:W-:Y:S02]  /*61f0*/  UMOV UR4, UR7 ;  /* 0x0000000700047c82 */ /* 0x000fe40008000000 */
[----:B------:R-:W-:Y:S02]  /*6200*/  USHF.R.U32.HI UR5, URZ, UR57, UR4 ;  /* 0x00000039ff057299 */ /* 0x000fe40008011604 */
[----:B------:R-:W-:Y:S02]  /*6210*/  USEL UR4, UR53, UR8, !UP0 ;  /* 0x0000000835047287 */ /* 0x000fe4000c000000 */
[----:B------:R-:W-:Y:S02]  /*6220*/  USHF.R.U32.HI UR8, URZ, UR9, UR6 ;  /* 0x00000009ff087299 */ /* 0x000fe40008011606 */
[----:B------:R-:W-:Y:S02]  /*6230*/  UIMAD.WIDE.U32 UR6, UR4, UR46, URZ ;  /* 0x0000002e040672a5 */ /* 0x000fe4000f8e00ff */
[----:B------:R-:W-:Y:S02]  /*6240*/  USEL UR9, UR55, UR5, !UP1 ;  /* 0x0000000537097287 */ /* 0x000fe4000c800000 */
[----:B------:R-:W-:Y:S02]  /*6250*/  USEL UR8, UR36, UR8, !UP0 ;  /* 0x0000000824087287 */ /* 0x000fe4000c000000 */
[----:B------:R-:W-:Y:S01]  /*6260*/  UIMAD.WIDE.U32 UR10, UR9, UR46, URZ ;  /* 0x0000002e090a72a5 */ /* 0x000fe2000f8e00ff */
[----:B------:R-:W-:Y:S01]  /*6270*/  UMOV UR6, UR7 ;  /* 0x0000000700067c82 */ /* 0x000fe20008000000 */
[----:B------:R-:W-:Y:S01]  /*6280*/  UMOV UR5, UR13 ;  /* 0x0000000d00057c82 */ /* 0x000fe20008000000 */
[----:B------:R-:W-:Y:S02]  /*6290*/  @UP2 USHF.R.U32.HI UR4, URZ, UR47, UR6 ;  /* 0x0000002fff042299 */ /* 0x000fe40008011606 */
[----:B------:R-:W-:Y:S02]  /*62a0*/  USHF.R.U32.HI UR5, URZ, UR57, UR5 ;  /* 0x00000039ff057299 */ /* 0x000fe40008011605 */
[----:B------:R-:W-:Y:S02]  /*62b0*/  UIMAD UR4, UR39, UR4, URZ ;  /* 0x00000004270472a4 */ /* 0x000fe4000f8e02ff */
[----:B------:R-:W-:Y:S02]  /*62c0*/  USEL UR5, UR37, UR5, !UP1 ;  /* 0x0000000525057287 */ /* 0x000fe4000c800000 */
[----:B------:R-:W-:Y:S01]  /*62d0*/  UISETP.GE.AND UP0, UPT, UR8, UR4, UPT ;  /* 0x000000040800728c */ /* 0x000fe2000bf06270 */
[----:B------:R-:W-:Y:S01]  /*62e0*/  UMOV UR6, UR11 ;  /* 0x0000000b00067c82 */ /* 0x000fe20008000000 */
[----:B------:R-:W-:Y:S02]  /*62f0*/  UIMAD.WIDE.U32 UR10, UR8, UR46, URZ ;  /* 0x0000002e080a72a5 */ /* 0x000fe4000f8e00ff */
[----:B------:R-:W-:Y:S04]  /*6300*/  @UP2 USHF.R.U32.HI UR9, URZ, UR47, UR6 ;  /* 0x0000002fff092299 */ /* 0x000fe80008011606 */
[----:B------:R-:W-:Y:S01]  /*6310*/  UIMAD UR6, UR39, UR9, URZ ;  /* 0x00000009270672a4 */ /* 0x000fe2000f8e02ff */
[----:B------:R-:W-:Y:S03]  /*6320*/  UMOV UR4, UR11 ;  /* 0x0000000b00047c82 */ /* 0x000fe60008000000 */
[----:B------:R-:W-:Y:S02]  /*6330*/  UISETP.GE.OR UP0, UPT, UR5, UR6, UP0 ;  /* 0x000000060500728c */ /* 0x000fe40008706670 */
[----:B------:R-:W-:Y:S02]  /*6340*/  USHF.R.U32.HI UR4, URZ, UR47, UR4 ;  /* 0x0000002fff047299 */ /* 0x000fe40008011604 */
[----:B------:R-:W-:Y:S02]  /*6350*/  UIMAD.WIDE.U32 UR6, UR5, UR46, URZ ;  /* 0x0000002e050672a5 */ /* 0x000fe4000f8e00ff */
[----:B------:R-:W-:Y:S02]  /*6360*/  USEL UR11, UR8, UR4, !UP2 ;  /* 0x00000004080b7287 */ /* 0x000fe4000d000000 */
[----:B------:R-:W-:Y:S02]  /*6370*/  UIADD3 UR6, UPT, UPT, -UR5, URZ, URZ ;  /* 0x000000ff05067290 */ /* 0x000fe4000fffe1ff */
[----:B------:R-:W-:Y:S02]  /*6380*/  UIADD3 UR10, UPT, UPT, -UR11, URZ, URZ ;  /* 0x000000ff0b0a7290 */ /* 0x000fe4000fffe1ff */
[----:B------:R-:W-:Y:S02]  /*6390*/  UIMAD UR6, UR48, UR6, UR37 ;  /* 0x00000006300672a4 */ /* 0x000fe4000f8e0225 */
[----:B------:R-:W-:Y:S01]  /*63a0*/  UIMAD UR10, UR39, UR10, UR8 ;  /* 0x0000000a270a72a4 */ /* 0x000fe2000f8e0208 */
[----:B------:R-:W-:Y:S01]  /*63b0*/  @!UP0 UMOV UR4, UR7 ;  /* 0x0000000700048c82 */ /* 0x000fe20008000000 */
[----:B------:R-:W-:Y:S02]  /*63c0*/  UIADD3 UR7, UPT, UPT, -UR8, URZ, URZ ;  /* 0x000000ff08077290 */ /* 0x000fe4000fffe1ff */
[----:B------:R-:W-:Y:S04]  /*63d0*/  @!UP0 USHF.R.U32.HI UR4, URZ, UR47, UR4 ;  /* 0x0000002fff048299 */ /* 0x000fe80008011604 */
[----:B------:R-:W-:Y:S04]  /*63e0*/  @!UP0 USEL UR4, UR5, UR4, !UP2 ;  /* 0x0000000405048287 */ /* 0x000fe8000d000000 */
[----:B------:R-:W-:Y:S02]  /*63f0*/  @!UP0 UIMAD UR9, UR9, UR10, UR4 ;  /* 0x0000000a090982a4 */ /* 0x000fe4000f8e0204 */
[----:B------:R-:W-:Y:S02]  /*6400*/  @!UP0 UIADD3 UR10, UPT, UPT, UR11, -UR4, URZ ;  /* 0x800000040b0a8290 */ /* 0x000fe4000fffe0ff */
[----:B------:R-:W-:Y:S02]  /*6410*/  UIMAD UR4, UR58, UR7, UR36 ;  /* 0x000000073a0472a4 */ /* 0x000fe4000f8e0224 */
[----:B------:R-:W-:Y:S03]  /*6420*/  @!UP0 UIMAD UR8, UR10, UR39, UR5 ;  /* 0x000000270a0882a4 */ /* 0x000fe6000f8e0205 */
[----:B------:R-:W-:Y:S02]  /*6430*/  @!UP0 UMOV UR5, UR9 ;  /* 0x0000000900058c82 */ /* 0x000fe40008000000 */
[----:B------:R-:W-:Y:S02]  /*6440*/  UIMAD UR37, UR5, UR48, UR6 ;  /* 0x00000030052572a4 */ /* 0x000fe4000f8e0206 */
[----:B------:R-:W-:Y:S11]  /*6450*/  UIMAD UR36, UR8, UR58, UR4 ;  /* 0x0000003a082472a4 */ /* 0x000ff6000f8e0204 */
[----:B------:R-:W-:Y:S01]  /*6460*/  @!UPT UIADD3 URZ, UPT, UPT, URZ, URZ, URZ ;  /* 0x000000fffffff290 */ /* 0x000fe2000fffe0ff */
.L_x_97:
[----:B------:R-:W-:Y:S01]  /*6470*/  UISETP.NE.AND UP0, UPT, UR38, 0x1, UPT ;  /* 0x000000012600788c */ /* 0x000fe2000bf05270 */
[----:B------:R-:W-:Y:S01]  /*6480*/  @P0 SHF.R.U32.HI R4, RZ, 0x10, R5 ;  /* 0x00000010ff040819 */ /* 0x000fe20000011605 */
[----:B------:R-:W-:Y:S01]  /*6490*/  USHF.L.U32 UR41, UR24, 0x7, URZ ;  /* 0x0000000718297899 */ /* 0x000fe200080006ff */
[----:B------:R-:W-:Y:S02]  /*64a0*/  BSSY.RECONVERGENT B6, `(.L_x_98) ;  /* 0x0000034000067945 */ /* 0x000fe40003800200 */
[----:B------:R-:W-:Y:S02]  /*64b0*/  @P0 R2UR UR63, R4 ;  /* 0x00000000043f02ca */ /* 0x000fe400000e0000 */
[----:B------:R-:W-:Y:S04]  /*64c0*/  LOP3.LUT P0, RZ, R60, 0x1b0, RZ, 0xc0, !PT ;  /* 0x000001b03cff7812 */ /* 0x000fe8000780c0ff */
[----:B------:R-:W1:Y:S01]  /*64d0*/  @!UP0 LDCU.128 UR12, c[0x0][0xc10] ;  /* 0x00018200ff0c87ac */ /* 0x000e620008000c00 */
[----:B------:R-:W2:Y:S01]  /*64e0*/  @!UP0 LDCU UR5, c[0x0][0xc0c] ;  /* 0x00018180ff0587ac */ /* 0x000ea20008000800 */
[----:B------:R-:W3:Y:S01]  /*64f0*/  @!UP0 LDCU UR10, c[0x0][0xc20] ;  /* 0x00018400ff0a87ac */ /* 0x000ee20008000800 */
[----:B-1----:R-:W-:Y:S02]  /*6500*/  UIMAD.WIDE.U32 UR8, UR37, UR12, URZ ;  /* 0x0000000c250872a5 */ /* 0x002fe4000f8e00ff */
[----:B------:R-:W-:Y:S02]  /*6510*/  UIMAD.WIDE.U32 UR6, UR36, UR15, URZ ;  /* 0x0000000f240672a5 */ /* 0x000fe4000f8e00ff */
[----:B------:R-:W-:Y:S03]  /*6520*/  @!UP0 UISETP.NE.AND UP1, UPT, UR14, 0x1, UPT ;  /* 0x000000010e00888c */ /* 0x000fe6000bf25270 */
[----:B------:R-:W-:Y:S01]  /*6530*/  @!UP0 UMOV UR4, UR9 ;  /* 0x0000000900048c82 */ /* 0x000fe20008000000 */
[----:B--2---:R-:W-:Y:S02]  /*6540*/  @!UP0 UISETP.NE.AND UP2, UPT, UR5, 0x1, UPT ;  /* 0x000000010500888c */ /* 0x004fe4000bf45270 */
[----:B------:R-:W-:Y:S01]  /*6550*/  @!UP0 USHF.R.U32.HI UR4, URZ, UR13, UR4 ;  /* 0x0000000dff048299 */ /* 0x000fe20008011604 */
[----:B------:R-:W-:Y:S02]  /*6560*/  @!UP0 UMOV UR6, UR7 ;  /* 0x0000000700068c82 */ /* 0x000fe40008000000 */
[----:B---3--:R-:W-:Y:S02]  /*6570*/  @!UP0 USHF.R.U32.HI UR6, URZ, UR10, UR6 ;  /* 0x0000000aff068299 */ /* 0x008fe40008011606 */
[----:B------:R-:W-:Y:S02]  /*6580*/  @!UP0 USEL UR7, UR37, UR4, !UP2 ;  /* 0x0000000425078287 */ /* 0x000fe4000d000000 */
[----:B------:R-:W-:Y:S04]  /*6590*/  @!UP0 USEL UR6, UR36, UR6, !UP1 ;  /* 0x0000000624068287 */ /* 0x000fe8000c800000 */
[----:B------:R-:W-:Y:S02]  /*65a0*/  @!UP0 UIADD3 UR4, UPT, UPT, -UR7, UR6, URZ ;  /* 0x0000000607048290 */ /* 0x000fe4000fffe1ff */
[----:B------:R-:W-:Y:S02]  /*65b0*/  @!UP0 UIADD3 UR6, UPT, UPT, UR7, -UR6, URZ ;  /* 0x8000000607068290 */ /* 0x000fe4000fffe0ff */
[----:B------:R-:W-:Y:S02]  /*65c0*/  @!UP0 UIMAD UR37, UR4, UR5, UR37 ;  /* 0x00000005042582a4 */ /* 0x000fe4000f8e0225 */
[----:B------:R-:W-:Y:S01]  /*65d0*/  @!UP0 UIMAD UR36, UR6, UR14, UR36 ;  /* 0x0000000e062482a4 */ /* 0x000fe2000f8e0224 */
[----:B------:R-:W-:Y:S11]  /*65e0*/  @!P0 BRA `(.L_x_99) ;  /* 0x00000000007c8947 */ /* 0x000ff60003800000 */
[----:B------:R-:W1:Y:S01]  /*65f0*/  LDCU.64 UR8, c[0x4][0x80] ;  /* 0x01001000ff0877ac */ /* 0x000e620008000a00 */
[----:B------:R-:W-:Y:S01]  /*6600*/  MOV R16, 0x0 ;  /* 0x0000000000107802 */ /* 0x000fe20000000f00 */
[----:B------:R-:W-:Y:S02]  /*6610*/  HFMA2 R12, -RZ, RZ, 0, 5.9604644775390625e-08 ;  /* 0x00000001ff0c7431 */ /* 0x000fe400000001ff */
[----:B------:R-:W-:Y:S01]  /*6620*/  IMAD.MOV.U32 R8, RZ, RZ, 0x70 ;  /* 0x00000070ff087424 */ /* 0x000fe200078e00ff */
[----:B------:R2:W3:Y:S01]  /*6630*/  LDC.64 R14, c[0x4][R16] ;  /* 0x01000000100e7b82 */ /* 0x0004e20000000a00 */
[----:B------:R-:W4:Y:S01]  /*6640*/  LDCU.64 UR6, c[0x4][0x88] ;  /* 0x01001100ff0677ac */ /* 0x000f220008000a00 */
[----:B------:R-:W-:Y:S01]  /*6650*/  IMAD.MOV.U32 R13, RZ, RZ, RZ ;  /* 0x000000ffff0d7224 */ /* 0x000fe200078e00ff */
[----:B------:R-:W2:Y:S01]  /*6660*/  LDCU.64 UR4, c[0x4][0x8] ;  /* 0x01000100ff0477ac */ /* 0x000ea20008000a00 */
[----:B-1----:R-:W-:Y:S01]  /*6670*/  MOV R5, UR9 ;  /* 0x0000000900057c02 */ /* 0x002fe20008000f00 */
[----:B------:R-:W-:Y:S01]  /*6680*/  IMAD.U32 R4, RZ, RZ, UR8 ;  /* 0x00000008ff047e24 */ /* 0x000fe2000f8e00ff */
[----:B----4-:R-:W-:Y:S01]  /*6690*/  MOV R7, UR7 ;  /* 0x0000000700077c02 */ /* 0x010fe20008000f00 */
[----:B------:R-:W-:Y:S01]  /*66a0*/  IMAD.U32 R6, RZ, RZ, UR6 ;  /* 0x00000006ff067e24 */ /* 0x000fe2000f8e00ff */
[----:B--2---:R-:W-:Y:S01]  /*66b0*/  MOV R11, UR5 ;  /* 0x00000005000b7c02 */ /* 0x004fe20008000f00 */
[----:B------:R-:W-:Y:S02]  /*66c0*/  IMAD.U32 R10, RZ, RZ, UR4 ;  /* 0x00000004ff0a7e24 */ /* 0x000fe4000f8e00ff */
[----:B------:R-:W-:Y:S07]  /*66d0*/  LEPC R20, `(.L_x_100) ;  /* 0x000000001014794e */ /* 0x000fee0000000000 */
[----:B---3-5:R-:W-:Y:S05]  /*66e0*/  CALL.ABS.NOINC R14 ;  /* 0x000000000e007343 */ /* 0x028fea0003c00000 */
.L_x_100:
[----:B------:R-:W1:Y:S01]  /*66f0*/  LDCU.64 UR8, c[0x4][0x80] ;  /* 0x01001000ff0877ac */ /* 0x000e620008000a00 */
[----:B------:R-:W2:Y:S01]  /*6700*/  LDC.64 R16, c[0x4][R16] ;  /* 0x0100000010107b82 */ /* 0x000ea20000000a00 */
[----:B------:R-:W-:Y:S02]  /*6710*/  HFMA2 R12, -RZ, RZ, 0, 5.9604644775390625e-08 ;  /* 0x00000001ff0c7431 */ /* 0x000fe400000001ff */
[----:B------:R-:W-:Y:S02]  /*6720*/  IMAD.MOV.U32 R8, RZ, RZ, 0x70 ;  /* 0x00000070ff087424 */ /* 0x000fe400078e00ff */
[----:B------:R-:W-:Y:S01]  /*6730*/  IMAD.MOV.U32 R13, RZ, RZ, RZ ;  /* 0x000000ffff0d7224 */ /* 0x000fe200078e00ff */
[----:B------:R-:W3:Y:S01]  /*6740*/  LDCU.64 UR6, c[0x4][0x88] ;  /* 0x01001100ff0677ac */ /* 0x000ee20008000a00 */
[----:B------:R-:W4:Y:S01]  /*6750*/  LDCU.64 UR4, c[0x4][0x8] ;  /* 0x01000100ff0477ac */ /* 0x000f220008000a00 */
[----:B-1----:R-:W-:Y:S02]  /*6760*/  MOV R4, UR8 ;  /* 0x0000000800047c02 */ /* 0x002fe40008000f00 */
[----:B------:R-:W-:Y:S02]  /*6770*/  MOV R5, UR9 ;  /* 0x0000000900057c02 */ /* 0x000fe40008000f00 */
[----:B---3--:R-:W-:Y:S01]  /*6780*/  MOV R7, UR7 ;  /* 0x0000000700077c02 */ /* 0x008fe20008000f00 */
[----:B------:R-:W-:Y:S01]  /*6790*/  IMAD.U32 R6, RZ, RZ, UR6 ;  /* 0x00000006ff067e24 */ /* 0x000fe2000f8e00ff */
[----:B----4-:R-:W-:Y:S01]  /*67a0*/  MOV R11, UR5 ;  /* 0x00000005000b7c02 */ /* 0x010fe20008000f00 */
[----:B------:R-:W-:Y:S02]  /*67b0*/  IMAD.U32 R10, RZ, RZ, UR4 ;  /* 0x00000004ff0a7e24 */ /* 0x000fe4000f8e00ff */
[----:B------:R-:W-:Y:S07]  /*67c0*/  LEPC R20, `(.L_x_99) ;  /* 0x000000001014794e */ /* 0x000fee0000000000 */
[----:B--2---:R-:W-:Y:S05]  /*67d0*/  CALL.ABS.NOINC R16 ;  /* 0x0000000010007343 */ /* 0x004fea0003c00000 */
.L_x_99:
[----:B------:R-:W-:Y:S05]  /*67e0*/  BSYNC.RECONVERGENT B6 ;  /* 0x0000000000067941 */ /* 0x000fea0003800200 */
.L_x_98:
[----:B------:R-:W-:Y:S02]  /*67f0*/  R2UR UR6, R59 ;  /* 0x000000003b0672ca */ /* 0x000fe400000e0000 */
[----:B------:R-:W-:Y:S02]  /*6800*/  R2UR UR5, R54 ;  /* 0x00000000360572ca */ /* 0x000fe400000e0000 */
[----:B------:R-:W-:Y:S02]  /*6810*/  R2UR UR4, R53 ;  /* 0x00000000350472ca */ /* 0x000fe400000e0000 */
[----:B------:R-:W-:Y:S02]  /*6820*/  ISETP.NE.U32.AND P4, PT, R42, RZ, PT ;  /* 0x000000ff2a00720c */ /* 0x000fe40003f85070 */
[----:B------:R-:W-:Y:S02]  /*6830*/  ISETP.NE.U32.AND P2, PT, RZ, UR60, PT ;  /* 0x0000003cff007c0c */ /* 0x000fe4000bf45070 */
[----:B------:R-:W-:Y:S02]  /*6840*/  ISETP.NE.AND.EX P4, PT, R43, RZ, PT, P4 ;  /* 0x000000ff2b00720c */ /* 0x000fe40003f85340 */
[----:B------:R-:W-:Y:S01]  /*6850*/  ISETP.NE.AND.EX P2, PT, RZ, UR61, PT, P2 ;  /* 0x0000003dff007c0c */ /* 0x000fe2000bf45320 */
[----:B------:R-:W-:Y:S02]  /*6860*/  UISETP.NE.AND UP2, UPT, UR6, URZ, UPT ;  /* 0x000000ff0600728c */ /* 0x000fe4000bf45270 */
[----:B------:R-:W-:Y:S04]  /*6870*/  UISETP.NE.U32.AND UP0, UPT, UR5, URZ, UPT ;  /* 0x000000ff0500728c */ /* 0x000fe8000bf05070 */
[----:B------:R-:W-:Y:S01]  /*6880*/  UISETP.NE.AND.EX UP1, UPT, UR4, URZ, UPT, UP0 ;  /* 0x000000ff0400728c */ /* 0x000fe2000bf25300 */
[----:B------:R-:W-:Y:S01]  /*6890*/  PLOP3.LUT P1, PT, PT, PT, UP2, 0x80, 0x8 ;  /* 0x000000000008781c */ /* 0x000fe20003f2f028 */
[----:B------:R-:W-:Y:S03]  /*68a0*/  UPLOP3.LUT UP0, UPT, UPT, UPT, UPT, 0x40, 0x4 ;  /* 0x000000000004789c */ /* 0x000fe60003f0e870 */
[----:B------:R-:W-:Y:S06]  /*68b0*/  @UP2 UPLOP3.LUT UP0, UPT, UPT, UPT, UP1, 0x80, 0x8 ;  /* 0x000000000008289c */ /* 0x000fec0003f0f010 */
[----:B------:R-:W-:Y:S01]  /*68c0*/  PLOP3.LUT P0, PT, PT, PT, UP0, 0x80, 0x8 ;  /* 0x000000000008781c */ /* 0x000fe20003f0f008 */
[----:B------:R-:W-:Y:S01]  /*68d0*/  @!UPT UIADD3 URZ, UPT, UPT, URZ, URZ, URZ ;  /* 0x000000fffffff290 */ /* 0x000fe2000fffe0ff */
[----:B------:R-:W-:Y:S11]  /*68e0*/  BRA.U !UP1, `(.L_x_101) ;  /* 0x0000000109407547 */ /* 0x000ff6000b800000 */
[----:B------:R-:W-:Y:S01]  /*68f0*/  UISETP.NE.U32.AND UP0, UPT, UR60, URZ, UPT ;  /* 0x000000ff3c00728c */ /* 0x000fe2000bf05070 */
[----:B------:R-:W-:Y:S01]  /*6900*/  R2UR UR6, R54 ;  /* 0x00000000360672ca */ /* 0x000fe200000e0000 */
[----:B------:R-:W1:Y:S01]  /*6910*/  LDCU.64 UR8, c[0x0][0x358] ;  /* 0x00006b00ff0877ac */ /* 0x000e620008000a00 */
[----:B------:R-:W-:Y:S02]  /*6920*/  HFMA2 R51, -RZ, RZ, 0, 5.9604644775390625e-08 ;  /* 0x00000001ff337431 */ /* 0x000fe400000001ff */
[----:B------:R-:W-:Y:S01]  /*6930*/  IMAD.MOV.U32 R0, RZ, RZ, 0x1 ;  /* 0x00000001ff007424 */ /* 0x000fe200078e00ff */
[----:B------:R-:W-:Y:S06]  /*6940*/  UISETP.NE.AND.EX UP0, UPT, UR61, URZ, UPT, UP0 ;  /* 0x000000ff3d00728c */ /* 0x000fec000bf05300 */
[----:B------:R-:W-:Y:S05]  /*6950*/  PLOP3.LUT P3, PT, PT, PT, UP0, 0x80, 0x8 ;  /* 0x000000000008781c */ /* 0x000fea0003f6f008 */
[----:B------:R-:W2:Y:S01]  /*6960*/  @UP0 LDCU.64 UR4, c[0x0][0x988] ;  /* 0x00013100ff0407ac */ /* 0x000ea20008000a00 */
[----:B------:R-:W-:Y:S07]  /*6970*/  @UP0 UIMAD UR6, UR54, UR6, URZ ;  /* 0x00000006360602a4 */ /* 0x000fee000f8e02ff */
[----:B------:R-:W-:Y:S01]  /*6980*/  @!P3 PRMT R51, R0, 0x7610, R51 ;  /* 0x000076100033b816 */ /* 0x000fe20000000033 */
[----:B--2---:R-:W-:Y:S06]  /*6990*/  @UP0 UIMAD.WIDE UR4, UR6, 0x4, UR4 ;  /* 0x00000004060408a5 */ /* 0x004fec000f8e0204 */
[----:B------:R-:W-:Y:S02]  /*69a0*/  IMAD.U32 R4, RZ, RZ, UR4 ;  /* 0x00000004ff047e24 */ /* 0x000fe4000f8e00ff */
[----:B------:R-:W-:Y:S03]  /*69b0*/  IMAD.U32 R5, RZ, RZ, UR5 ;  /* 0x00000005ff057e24 */ /* 0x000fe6000f8e00ff */
[----:B------:R-:W2:Y:S02]  /*69c0*/  @!UP0 LDCU UR4, c[0x0][0x980] ;  /* 0x00013000ff0487ac */ /* 0x000ea40008000800 */
[----:B-1---5:R1:W5:Y:S02]  /*69d0*/  @P3 LDG.E R27, desc[UR8][R4.64] ;  /* 0x00000008041b3981 */ /* 0x022364000c1e1900 */
[----:B-12---:R-:W-:Y:S02]  /*69e0*/  @!P3 MOV R27, UR4 ;  /* 0x00000004001bbc02 */ /* 0x006fe40008000f00 */
.L_x_101:
[----:B------:R-:W-:Y:S05]  /*69f0*/  @!P4 BRA `(.L_x_102) ;  /* 0x000000000024c947 */ /* 0x000fea0003800000 */
[----:B------:R-:W-:Y:S01]  /*6a00*/  ISETP.NE.U32.AND P3, PT, R40, RZ, PT ;  /* 0x000000ff2800720c */ /* 0x000fe20003f65070 */
[----:B------:R-:W1:Y:S03]  /*6a10*/  LDCU.64 UR4, c[0x0][0x358] ;  /* 0x00006b00ff0477ac */ /* 0x000e660008000a00 */
[----:B------:R-:W-:Y:S11]  /*6a20*/  ISETP.NE.AND.EX P3, PT, R41, RZ, PT, P3 ;  /* 0x000000ff2900720c */ /* 0x000ff60003f65330 */
[----:B------:R-:W-:Y:S02]  /*6a30*/  @!UPT UIADD3 URZ, UPT, UPT, URZ, URZ, URZ ;  /* 0x000000fffffff290 */ /* 0x000fe4000fffe0ff */
[----:B------:R-:W2:Y:S01]  /*6a40*/  @P3 LDC.64 R4, c[0x0][0x9a8] ;  /* 0x00026a00ff043b82 */ /* 0x000ea20000000a00 */
[----:B------:R-:W-:Y:S04]  /*6a50*/  @P3 IMAD R0, R42, UR54, RZ ;  /* 0x000000362a003c24 */ /* 0x000fe8000f8e02ff */
[----:B--2---:R-:W-:Y:S05]  /*6a60*/  @P3 IMAD.WIDE R4, R0, 0x4, R4 ;  /* 0x0000000400043825 */ /* 0x004fea00078e0204 */
[----:B-1---5:R1:W5:Y:S02]  /*6a70*/  @P3 LDG.E R24, desc[UR4][R4.64] ;  /* 0x0000000404183981 */ /* 0x022364000c1e1900 */
[----:B-1----:R-:W2:Y:S02]  /*6a80*/  @!P3 LDC R24, c[0x0][0x9a0] ;  /* 0x00026800ff18bb82 */ /* 0x002ea40000000800 */
.L_x_102:
[----:B-----5:R-:W-:Y:S01]  /*6a90*/  FSETP.NEU.AND P3, PT, R27, RZ, PT ;  /* 0x000000ff1b00720b */ /* 0x020fe20003f6d000 */
[----:B------:R-:W1:Y:S01]  /*6aa0*/  LDCU.128 UR12, c[0x0][0xb90] ;  /* 0x00017200ff0c77ac */ /* 0x000e620008000c00 */
[----:B------:R-:W-:Y:S01]  /*6ab0*/  SEL R3, RZ, 0xffffffff, P2 ;  /* 0xffffffffff037807 */ /* 0x000fe20001000000 */
[----:B------:R-:W-:Y:S01]  /*6ac0*/  IMAD.SHL.U32 R72, R49, 0x2, RZ ;  /* 0x0000000231487824 */ /* 0x000fe200078e00ff */
[----:B------:R-:W-:Y:S01]  /*6ad0*/  @P1 LOP3.LUT P2, RZ, R51, 0xff, RZ, 0xc0, !PT ;  /* 0x000000ff33ff1812 */ /* 0x000fe2000784c0ff */
[----:B------:R-:W-:Y:S01]  /*6ae0*/  BSSY B1, `(.L_x_103) ;  /* 0x000004e000017945 */ /* 0x000fe20003800000 */
[----:B------:R-:W-:Y:S01]  /*6af0*/  @P1 SEL R0, RZ, 0xffffffff, P3 ;  /* 0xffffffffff001807 */ /* 0x000fe20001800000 */
[----:B------:R-:W-:Y:S01]  /*6b00*/  VIADD R69, R72, UR49 ;  /* 0x0000003148457c36 */ /* 0x000fe20008000000 */
[----:B------:R-:W-:Y:S01]  /*6b10*/  LOP3.LUT R48, R48, 0x1, RZ, 0x3c, !PT ;  /* 0x0000000130307812 */ /* 0x000fe200078e3cff */
[----:B------:R-:W3:Y:S01]  /*6b20*/  LDCU UR11, c[0x0][0xba0] ;  /* 0x00017400ff0b77ac */ /* 0x000ee20008000800 */
[----:B------:R-:W-:Y:S01]  /*6b30*/  @P0 SEL R0, R3, R0, !P2 ;  /* 0x0000000003000207 */ /* 0x000fe20005000000 */
[----:B------:R-:W-:Y:S01]  /*6b40*/  IMAD.MOV.U32 R73, RZ, RZ, 0x1 ;  /* 0x00000001ff497424 */ /* 0x000fe200078e00ff */
[----:B------:R-:W-:Y:S01]  /*6b50*/  LEA R70, R22, UR49, 0x3 ;  /* 0x0000003116467c11 */ /* 0x000fe2000f8e18ff */
[----:B------:R-:W-:Y:S01]  /*6b60*/  USHF.L.U32 UR8, UR51, 0x6, URZ ;  /* 0x0000000633087899 */ /* 0x000fe200080006ff */
[----:B------:R-:W-:Y:S01]  /*6b70*/  @P1 LOP3.LUT R0, R0, 0x1, RZ, 0xc0, !PT ;  /* 0x0000000100001812 */ /* 0x000fe200078ec0ff */
[----:B------:R-:W-:Y:S01]  /*6b80*/  IMAD.IADD R25, R23, 0x1, R2 ;  /* 0x0000000117197824 */ /* 0x000fe200078e0202 */
[----:B------:R-:W-:Y:S01]  /*6b90*/  R2UR UR4, R57 ;  /* 0x00000000390472ca */ /* 0x000fe200000e0000 */
[----:B------:R-:W-:Y:S01]  /*6ba0*/  IMAD.MOV.U32 R71, RZ, RZ, RZ ;  /* 0x000000ffff477224 */ /* 0x000fe200078e00ff */
[----:B------:R-:W-:Y:S01]  /*6bb0*/  ISETP.NE.U32.OR P5, PT, R0, 0x1, !P1 ;  /* 0x000000010000780c */ /* 0x000fe20004fa5470 */
[----:B------:R-:W-:Y:S01]  /*6bc0*/  IMAD.U32 R65, RZ, RZ, UR8 ;  /* 0x00000008ff417e24 */ /* 0x000fe2000f8e00ff */
[----:B------:R-:W-:Y:S02]  /*6bd0*/  R2UR UR6, R56 ;  /* 0x00000000380672ca */ /* 0x000fe400000e0000 */
[----:B------:R-:W-:Y:S02]  /*6be0*/  CS2R R38, SRZ ;  /* 0x0000000000267805 */ /* 0x000fe4000001ff00 */
[----:B------:R-:W-:Y:S02]  /*6bf0*/  R2UR UR10, R58 ;  /* 0x000000003a0a72ca */ /* 0x000fe400000e0000 */
[----:B------:R-:W-:Y:S02]  /*6c00*/  CS2R R36, SRZ ;  /* 0x0000000000247805 */ /* 0x000fe4000001ff00 */
[----:B------:R-:W-:Y:S02]  /*6c10*/  R2UR UR9, R55 ;  /* 0x00000000370972ca */ /* 0x000fe400000e0000 */
[----:B------:R-:W-:Y:S02]  /*6c20*/  CS2R R30, SRZ ;  /* 0x00000000001e7805 */ /* 0x000fe4000001ff00 */
[----:B------:R-:W-:Y:S02]  /*6c30*/  PLOP3.LUT P2, PT, PT, PT, UP1, 0x80, 0x8 ;  /* 0x000000000008781c */ /* 0x000fe40003f4f018 */
[----:B------:R-:W-:Y:S02]  /*6c40*/  CS2R R28, SRZ ;  /* 0x00000000001c7805 */ /* 0x000fe4000001ff00 */
[----:B------:R-:W-:Y:S01]  /*6c50*/  LOP3.LUT P4, R66, R51, 0xff, RZ, 0xc0, !PT ;  /* 0x000000ff33427812 */ /* 0x000fe2000788c0ff */
[----:B------:R-:W-:Y:S01]  /*6c60*/  UIMAD.WIDE.U32 UR4, UR8, UR4, URZ ;  /* 0x00000004080472a5 */ /* 0x000fe2000f8e00ff */
[----:B------:R-:W-:Y:S01]  /*6c70*/  SEL R4, RZ, 0xffffffff, P3 ;  /* 0xffffffffff047807 */ /* 0x000fe20001800000 */
[----:B------:R-:W-:Y:S01]  /*6c80*/  IMAD.IADD R68, R61, 0x1, R69 ;  /* 0x000000013d447824 */ /* 0x000fe200078e0245 */
[----:B------:R-:W-:Y:S01]  /*6c90*/  @P5 SHF.L.U32 R0, R48, 0x1f, RZ ;  /* 0x0000001f30005819 */ /* 0x000fe200000006ff */
[----:B------:R-:W-:Y:S01]  /*6ca0*/  USHF.R.U32.HI UR5, URZ, UR6, UR5 ;  /* 0x00000006ff057299 */ /* 0x000fe20008011605 */
[----:B------:R-:W-:Y:S01]  /*6cb0*/  P2R R67, PR, RZ, 0x20 ;  /* 0x00000020ff437803 */ /* 0x000fe20000000000 */
[----:B------:R-:W-:Y:S01]  /*6cc0*/  UISETP.NE.AND UP0, UPT, UR10, 0x1, UPT ;  /* 0x000000010a00788c */ /* 0x000fe2000bf05270 */
[----:B------:R4:W2:Y:S03]  /*6cd0*/  @P5 SYNCS.PHASECHK.TRANS64.TRYWAIT P1, [UR49+0x110], R0 ;  /* 0x00011000ff0055a7 */ /* 0x0008a60008021131 */
[----:B------:R-:W-:Y:S01]  /*6ce0*/  USEL UR5, UR8, UR5, !UP0 ;  /* 0x0000000508057287 */ /* 0x000fe2000c000000 */
[----:B------:R-:W-:Y:S01]  /*6cf0*/  @P2 SEL R4, R3, R4, !P4 ;  /* 0x0000000403042207 */ /* 0x000fe20006000000 */
[----:B------:R-:W-:Y:S03]  /*6d00*/  UISETP.NE.AND UP0, UPT, UR9, 0x1, UPT ;  /* 0x000000010900788c */ /* 0x000fe6000bf05270 */
[----:B------:R-:W-:Y:S01]  /*6d10*/  LOP3.LUT R4, R4, 0x1, RZ, 0xc0, !PT ;  /* 0x0000000104047812 */ /* 0x000fe200078ec0ff */
[----:B------:R-:W-:Y:S02]  /*6d20*/  IMAD R6, RZ, RZ, -UR5 ;  /* 0x80000005ff067e24 */ /* 0x000fe4000f8e02ff */
[----:B------:R-:W-:Y:S02]  /*6d30*/  IMAD.U32 R64, RZ, RZ, UR5 ;  /* 0x00000005ff407e24 */ /* 0x000fe4000f8e00ff */
[----:B------:R-:W-:Y:S01]  /*6d40*/  IMAD R65, R6, UR10, R65 ;  /* 0x0000000a06417c24 */ /* 0x000fe2000f8e0241 */
[----:B----4-:R-:W-:Y:S04]  /*6d50*/  SHF.L.U32 R0, R47, 0x1f, RZ ;  /* 0x0000001f2f007819 */ /* 0x010fe800000006ff */
[----:B------:R4:W4:Y:S01]  /*6d60*/  SYNCS.PHASECHK.TRANS64.TRYWAIT P0, [R70+URZ+0x170], R0 ;  /* 0x00017000460075a7 */ /* 0x00092200080011ff */
[----:B-1----:R-:W-:Y:S07]  /*6d70*/  UIMAD.WIDE.U32 UR6, UR5, UR12, URZ ;  /* 0x0000000c050672a5 */ /* 0x002fee000f8e00ff */
[----:B------:R-:W-:Y:S02]  /*6d80*/  UMOV UR4, UR7 ;  /* 0x0000000700047c82 */ /* 0x000fe40008000000 */
[----:B------:R-:W-:Y:S04]  /*6d90*/  USHF.R.U32.HI UR4, URZ, UR13, UR4 ;  /* 0x0000000dff047299 */ /* 0x000fe80008011604 */
[----:B------:R-:W-:Y:S02]  /*6da0*/  USEL UR4, UR5, UR4, !UP0 ;  /* 0x0000000405047287 */ /* 0x000fe4000c000000 */
[----:B------:R-:W-:Y:S02]  /*6db0*/  UISETP.NE.AND UP0, UPT, UR14, 0x1, UPT ;  /* 0x000000010e00788c */ /* 0x000fe4000bf05270 */
[----:B------:R-:W-:Y:S02]  /*6dc0*/  UIMAD.WIDE.U32 UR6, UR4, UR15, URZ ;  /* 0x0000000f040672a5 */ /* 0x000fe4000f8e00ff */
[----:B------:R-:W-:Y:S02]  /*6dd0*/  IMAD.U32 R63, RZ, RZ, UR4 ;  /* 0x00000004ff3f7e24 */ /* 0x000fe4000f8e00ff */
[----:B------:R-:W-:Y:S01]  /*6de0*/  PLOP3.LUT P2, PT, PT, PT, UP0, 0x80, 0x8 ;  /* 0x000000000008781c */ /* 0x000fe20003f4f008 */
[----:B------:R-:W-:Y:S02]  /*6df0*/  IMAD R5, RZ, RZ, -UR4 ;  /* 0x80000004ff057e24 */ /* 0x000fe4000f8e02ff */
[----:B------:R-:W-:Y:S01]  /*6e00*/  UMOV UR6, UR7 ;  /* 0x0000000700067c82 */ /* 0x000fe20008000000 */
[----:B------:R-:W-:Y:S01]  /*6e10*/  IMAD.U32 R62, RZ, RZ, UR4 ;  /* 0x00000004ff3e7e24 */ /* 0x000fe2000f8e00ff */
[----:B---3--:R-:W-:Y:S01]  /*6e20*/  USHF.R.U32.HI UR6, URZ, UR11, UR6 ;  /* 0x0000000bff067299 */ /* 0x008fe20008011606 */
[----:B------:R-:W-:Y:S05]  /*6e30*/  IMAD R64, R5, UR9, R64 ;  /* 0x0000000905407c24 */ /* 0x000fea000f8e0240 */
[----:B------:R-:W-:Y:S02]  /*6e40*/  SEL R63, R63, UR6, !P2 ;  /* 0x000000063f3f7c07 */ /* 0x000fe4000d000000 */
[----:B------:R-:W-:Y:S03]  /*6e50*/  ISETP.NE.U32.AND P2, PT, R4, 0x1, PT ;  /* 0x000000010400780c */ /* 0x000fe60003f45070 */
[----:B------:R-:W-:Y:S01]  /*6e60*/  IMAD.MOV R3, RZ, RZ, -R63 ;  /* 0x000000ffff037224 */ /* 0x000fe200078e0a3f */
[----:B------:R-:W-:Y:S03]  /*6e70*/  P2R R74, PR, RZ, 0x4 ;  /* 0x00000004ff4a7803 */ /* 0x000fe60000000000 */
[----:B------:R-:W-:Y:S01]  /*6e80*/  IMAD R62, R3, UR14, R62 ;  /* 0x0000000e033e7c24 */ /* 0x000fe2000f8e023e */
[----:B--2---:R-:W-:Y:S01]  /*6e90*/  @P5 SEL R73, RZ, 0x1, !P1 ;  /* 0x00000001ff495807 */ /* 0x004fe20004800000 */
[----:B------:R-:W-:Y:S06]  /*6ea0*/  @!P5 BRA `(.L_x_104) ;  /* 0x000000000044d947 */ /* 0x000fec0003800000 */
[----:B------:R-:W-:Y:S01]  /*6eb0*/  IMAD.MOV.U32 R38, RZ, RZ, RZ ;  /* 0x000000ffff267224 */ /* 0x000fe200078e00ff */
[----:B------:R-:W-:Y:S01]  /*6ec0*/  ISETP.NE.AND P1, PT, R73, RZ, PT ;  /* 0x000000ff4900720c */ /* 0x000fe20003f25270 */
[----:B------:R-:W-:Y:S01]  /*6ed0*/  BSSY B0, `(.L_x_105) ;  /* 0x0000008000007945 */ /* 0x000fe20003800000 */
[----:B------:R-:W-:Y:S02]  /*6ee0*/  CS2R R30, SRZ ;  /* 0x00000000001e7805 */ /* 0x000fe4000001ff00 */
[----:B------:R-:W-:Y:S02]  /*6ef0*/  CS2R R28, SRZ ;  /* 0x00000000001c7805 */ /* 0x000fe4000001ff00 */
[----:B------:R-:W-:Y:S07]  /*6f00*/  CS2R R36, SRZ ;  /* 0x0000000000247805 */ /* 0x000fee000001ff00 */
[----:B------:R-:W-:Y:S05]  /*6f10*/  @P1 BRA `(.L_x_106) ;  /* 0x00000000000c1947 */ /* 0x000fea0003800000 */
[----:B------:R-:W-:Y:S04]  /*6f20*/  SHF.L.U32 R3, R48, 0x1f, RZ ;  /* 0x0000001f30037819 */ /* 0x000fe800000006ff */
[----:B------:R-:W1:Y:S02]  /*6f30*/  SYNCS.PHASECHK.TRANS64.TRYWAIT P1, [UR49+0x110], R3 ;  /* 0x00011003ff0075a7 */ /* 0x000e640008021131 */
[----:B-1----:R-:W-:Y:S05]  /*6f40*/  @!P1 BRA `(.L_x_107) ;  /* 0x0000003000a89947 */ /* 0x002fea0003800000 */
.L_x_106:
[----:B------:R-:W-:Y:S05]  /*6f50*/  BSYNC B0 ;  /* 0x0000000000007941 */ /* 0x000fea0003800000 */
.L_x_105:
[----:B------:R-:W-:Y:S01]  /*6f60*/  ISETP.NE.AND P1, PT, R74, RZ, PT ;  /* 0x000000ff4a00720c */ /* 0x000fe20003f25270 */
[----:B------:R-:W-:Y:S11]  /*6f70*/  HFMA2 R71, -RZ, RZ, 0, 5.9604644775390625e-08 ;  /* 0x00000001ff477431 */ /* 0x000ff600000001ff */
[----:B------:R-:W-:Y:S01]  /*6f80*/  @!UPT UIADD3 URZ, UPT, UPT, URZ, URZ, URZ ;  /* 0x000000fffffff290 */ /* 0x000fe2000fffe0ff */
[----:B------:R-:W-:Y:S05]  /*6f90*/  @P1 WARPSYNC.ALL ;  /* 0x0000000000001948 */ /* 0x000fea0003800000 */
[----:B------:R2:W3:Y:S04]  /*6fa0*/  @P1 LDSM.16.M88.4 R28, [R72+UR49+0x200] ;  /* 0x00020031481c183b */ /* 0x0004e80008000200 */
[----:B------:R2:W1:Y:S02]  /*6fb0*/  @P1 LDSM.16.M88.4 R36, [R68+0x200] ;  /* 0x000200004424183b */ /* 0x0004640000000200 */
.L_x_104:
[----:B------:R-:W-:Y:S05]  /*6fc0*/  BSYNC B1 ;  /* 0x0000000000017941 */ /* 0x000fea0003800000 */
.L_x_103:
[----:B-1----:R-:W-:Y:S04]  /*6fd0*/  SHF.R.U32.HI R2, RZ, 0x15, R25 ;  /* 0x00000015ff027819 */ /* 0x002fe80000011619 */
[----:B------:R-:W-:Y:S01]  /*6fe0*/  LOP3.LUT P1, RZ, R2, 0x3, R52, 0x48, !PT ;  /* 0x0000000302ff7812 */ /* 0x000fe20007824834 */
[----:B------:R-:W-:Y:S01]  /*6ff0*/  @!UPT UIADD3 URZ, UPT, UPT, URZ, URZ, URZ ;  /* 0x000000fffffff290 */ /* 0x000fe2000fffe0ff */
[----:B----4-:R-:W-:Y:S11]  /*7000*/  @P0 BRA `(.L_x_108) ;  /* 0x0000000000080947 */ /* 0x010ff60003800000 */
[----:B------:R-:W1:Y:S02]  /*7010*/  SYNCS.PHASECHK.TRANS64.TRYWAIT P0, [R70+URZ+0x170], R0 ;  /* 0x00017000460075a7 */ /* 0x000e6400080011ff */
[----:B-1----:R-:W-:Y:S05]  /*7020*/  @!P0 BRA `(.L_x_109) ;  /* 0x0000003000888947 */ /* 0x002fea0003800000 */
.L_x_108:
[----:B------:R-:W-:Y:S05]  /*7030*/  @!P1 BRA `(.L_x_110) ;  /* 0x0000000000409947 */ /* 0x000fea0003800000 */
[----:B------:R-:W4:Y:S01]  /*7040*/  LDCU.64 UR8, c[0x4][0x70] ;  /* 0x01000e00ff0877ac */ /* 0x000f220008000a00 */
[----:B------:R-:W-:Y:S01]  /*7050*/  MOV R3, 0x0 ;  /* 0x0000000000037802 */ /* 0x000fe20000000f00 */
[----:B------:R-:W-:Y:S02]  /*7060*/  HFMA2 R12, -RZ, RZ, 0, 5.9604644775390625e-08 ;  /* 0x00000001ff0c7431 */ /* 0x000fe400000001ff */
[----:B------:R-:W-:Y:S02]  /*7070*/  IMAD.MOV.U32 R8, RZ, RZ, 0x192 ;  /* 0x00000192ff087424 */ /* 0x000fe400078e00ff */
[----:B------:R-:W-:Y:S01]  /*7080*/  IMAD.MOV.U32 R13, RZ, RZ, RZ ;  /* 0x000000ffff0d7224 */ /* 0x000fe200078e00ff */
[----:B------:R-:W5:Y:S01]  /*7090*/  LDCU.64 UR6, c[0x4][0x78] ;  /* 0x01000f00ff0677ac */ /* 0x000f620008000a00 */
[----:B------:R-:W1:Y:S01]  /*70a0*/  LDC.64 R2, c[0x4][R3] ;  /* 0x0100000003027b82 */ /* 0x000e620000000a00 */
[----:B------:R-:W2:Y:S01]  /*70b0*/  LDCU.64 UR4, c[0x4][0x10] ;  /* 0x01000200ff0477ac */ /* 0x000ea20008000a00 */
[----:B----4-:R-:W-:Y:S01]  /*70c0*/  MOV R5, UR9 ;  /* 0x0000000900057c02 */ /* 0x010fe20008000f00 */
[----:B------:R-:W-:Y:S01]  /*70d0*/  IMAD.U32 R4, RZ, RZ, UR8 ;  /* 0x00000008ff047e24 */ /* 0x000fe2000f8e00ff */
[----:B-----5:R-:W-:Y:S01]  /*70e0*/  MOV R7, UR7 ;  /* 0x0000000700077c02 */ /* 0x020fe20008000f00 */
[----:B------:R-:W-:Y:S01]  /*70f0*/  IMAD.U32 R6, RZ, RZ, UR6 ;  /* 0x00000006ff067e24 */ /* 0x000fe2000f8e00ff */
[----:B--2---:R-:W-:Y:S01]  /*7100*/  MOV R11, UR5 ;  /* 0x00000005000b7c02 */ /* 0x004fe20008000f00 */
[----:B------:R-:W-:Y:S02]  /*7110*/  IMAD.U32 R10, RZ, RZ, UR4 ;  /* 0x00000004ff0a7e24 */ /* 0x000fe4000f8e00ff */
[----:B------:R-:W-:Y:S07]  /*7120*/  LEPC R20, `(.L_x_110) ;  /* 0x000000001014794e */ /* 0x000fee0000000000 */
[----:B-1-3--:R-:W-:Y:S05]  /*7130*/  CALL.ABS.NOINC R2 ;  /* 0x0000000002007343 */ /* 0x00afea0003c00000 */
.L_x_110:
[----:B------:R-:W-:Y:S05]  /*7140*/  WARPSYNC.ALL ;  /* 0x0000000000007948 */ /* 0x000fea0003800000 */
[----:B------:R-:W-:Y:S01]  /*7150*/  R2UR UR4, R25 ;  /* 0x00000000190472ca */ /* 0x000fe200000e0000 */
[--C-:B---3--:R-:W-:Y:S01]  /*7160*/  HADD2.F32 R20, -RZ, R28.reuse.H0_H0 ;  /* 0x2000001cff147230 */ /* 0x108fe20000004100 */
[----:B------:R-:W-:Y:S01]  /*7170*/  ISETP.NE.AND P0, PT, R50, RZ, PT ;  /* 0x000000ff3200720c */ /* 0x000fe20003f05270 */
[----:B------:R-:W-:Y:S01]  /*7180*/  HADD2.F32 R21, -RZ, R28.H1_H1 ;  /* 0x3000001cff157230 */ /* 0x000fe20000004100 */
[----:B------:R-:W-:Y:S01]  /*7190*/  BSSY.RECONVERGENT B0, `(.L_x_111) ;  /* 0x000004f000007945 */ /* 0x000fe20003800200 */
[--C-:B------:R-:W-:Y:S08]  /*71a0*/  HADD2.F32 R26, -RZ, R29.reuse.H0_H0 ;  /* 0x2000001dff1a7230 */ /* 0x100ff00000004100 */
[----:B------:R-:W1:Y:S02]  /*71b0*/  LDTM.16dp256bit.x4 R4, tmem[UR4] ;  /* 0x00000004000479ee */ /* 0x000e640008120000 */
[C---:B-1----:R-:W-:Y:S01]  /*71c0*/  FMUL R0, R24.reuse, R4 ;  /* 0x0000000418007220 */ /* 0x042fe20000400000 */
[C---:B------:R-:W-:Y:S01]  /*71d0*/  FMUL R4, R24.reuse, R8 ;  /* 0x0000000818047220 */ /* 0x040fe20000400000 */
[C---:B------:R-:W-:Y:S01]  /*71e0*/  FMUL R8, R24.reuse, R12 ;  /* 0x0000000c18087220 */ /* 0x040fe20000400000 */
[C---:B------:R-:W-:Y:S01]  /*71f0*/  FMUL R2, R24.reuse, R5 ;  /* 0x0000000518027220 */ /* 0x040fe20000400000 */
[C---:B------:R-:W-:Y:S01]  /*7200*/  FFMA R0, R27.reuse, R20, R0 ;  /* 0x000000141b007223 */ /* 0x040fe20000000000 */
[C---:B------:R-:W-:Y:S01]  /*7210*/  FMUL R12, R24.reuse, R16 ;  /* 0x00000010180c7220 */ /* 0x040fe20000400000 */
[C---:B------:R-:W-:Y:S01]  /*7220*/  FMUL R3, R24.reuse, R6 ;  /* 0x0000000618037220 */ /* 0x040fe20000400000 */
[----:B------:R-:W-:Y:S02]  /*7230*/  HADD2.F32 R16, -RZ, R29.H1_H1 ;  /* 0x3000001dff107230 */ /* 0x000fe40000004100 */
[C---:B------:R-:W-:Y:S01]  /*7240*/  FFMA R2, R27.reuse, R21, R2 ;  /* 0x000000151b027223 */ /* 0x040fe20000000002 */
[C---:B------:R-:W-:Y:S01]  /*7250*/  FMUL R7, R24.reuse, R7 ;  /* 0x0000000718077220 */ /* 0x040fe20000400000 */
[C---:B------:R-:W-:Y:S01]  /*7260*/  FMUL R5, R24.reuse, R9 ;  /* 0x0000000918057220 */ /* 0x040fe20000400000 */
[C---:B------:R-:W-:Y:S01]  /*7270*/  FFMA R3, R27.reuse, R26, R3 ;  /* 0x0000001a1b037223 */ /* 0x040fe20000000003 */
[C---:B------:R-:W-:Y:S01]  /*7280*/  FMUL R9, R24.reuse, R13 ;  /* 0x0000000d18097220 */ /* 0x040fe20000400000 */
[----:B------:R-:W-:Y:S01]  /*7290*/  FFMA R7, R27, R16, R7 ;  /* 0x000000101b077223 */ /* 0x000fe20000000007 */
[--C-:B------:R-:W-:Y:S02]  /*72a0*/  HADD2.F32 R16, -RZ, R30.reuse.H1_H1 ;  /* 0x3000001eff107230 */ /* 0x100fe40000004100 */
[C---:B------:R-:W-:Y:S01]  /*72b0*/  FMUL R6, R24.reuse, R10 ;  /* 0x0000000a18067220 */ /* 0x040fe20000400000 */
[C---:B------:R-:W-:Y:S01]  /*72c0*/  FMUL R13, R24.reuse, R17 ;  /* 0x00000011180d7220 */ /* 0x040fe20000400000 */
[----:B------:R-:W-:Y:S02]  /*72d0*/  HADD2.F32 R17, -RZ, R30.H0_H0 ;  /* 0x2000001eff117230 */ /* 0x000fe40000004100 */
[C---:B------:R-:W-:Y:S01]  /*72e0*/  FMUL R10, R24.reuse, R14 ;  /* 0x0000000e180a7220 */ /* 0x040fe20000400000 */
[----:B------:R-:W-:Y:S01]  /*72f0*/  FMUL R14, R24, R18 ;  /* 0x00000012180e7220 */ /* 0x000fe20000400000 */
[----:B------:R-:W-:Y:S01]  /*7300*/  F2FP.F16.F32.PACK_AB R32, R2, R0 ;  /* 0x000000000220723e */ /* 0x000fe200000000ff */
[--C-:B------:R-:W-:Y:S01]  /*7310*/  HADD2.F32 R18, -RZ, R31.reuse.H0_H0 ;  /* 0x2000001fff127230 */ /* 0x100fe20000004100 */
[----:B------:R-:W-:Y:S01]  /*7320*/  F2FP.F16.F32.PACK_AB R33, R7, R3 ;  /* 0x000000030721723e */ /* 0x000fe200000000ff */
[----:B------:R-:W-:Y:S02]  /*7330*/  HADD2.F32 R0, -RZ, R31.H1_H1 ;  /* 0x3000001fff007230 */ /* 0x000fe40000004100 */
[C---:B------:R-:W-:Y:S01]  /*7340*/  FMUL R11, R24.reuse, R11 ;  /* 0x0000000b180b7220 */ /* 0x040fe20000400000 */
[--C-:B------:R-:W-:Y:S02]  /*7350*/  HADD2.F32 R2, -RZ, R36.reuse.H0_H0 ;  /* 0x20000024ff027230 */ /* 0x100fe40000004100 */
[C---:B------:R-:W-:Y:S01]  /*7360*/  FFMA R4, R27.reuse, R17, R4 ;  /* 0x000000111b047223 */ /* 0x040fe20000000004 */
[----:B------:R-:W-:Y:S02]  /*7370*/  HADD2.F32 R3, -RZ, R36.H1_H1 ;  /* 0x30000024ff037230 */ /* 0x000fe40000004100 */
[C---:B------:R-:W-:Y:S01]  /*7380*/  FFMA R5, R27.reuse, R16, R5 ;  /* 0x000000101b057223 */ /* 0x040fe20000000005 */
[C---:B------:R-:W-:Y:S01]  /*7390*/  FFMA R6, R27.reuse, R18, R6 ;  /* 0x000000121b067223 */ /* 0x040fe20000000006 */
[C---:B------:R-:W-:Y:S01]  /*73a0*/  FFMA R11, R27.reuse, R0, R11 ;  /* 0x000000001b0b7223 */ /* 0x040fe2000000000b */
[--C-:B------:R-:W-:Y:S02]  /*73b0*/  HADD2.F32 R7, -RZ, R37.reuse.H0_H0 ;  /* 0x20000025ff077230 */ /* 0x100fe40000004100 */
[C---:B------:R-:W-:Y:S01]  /*73c0*/  FFMA R8, R27.reuse, R2, R8 ;  /* 0x000000021b087223 */ /* 0x040fe20000000008 */
[----:B------:R-:W-:Y:S02]  /*73d0*/  HADD2.F32 R0, -RZ, R37.H1_H1 ;  /* 0x30000025ff007230 */ /* 0x000fe40000004100 */
[----:B------:R-:W-:Y:S01]  /*73e0*/  FFMA R9, R27, R3, R9 ;  /* 0x000000031b097223 */ /* 0x000fe20000000009 */
[C---:B------:R-:W-:Y:S01]  /*73f0*/  FMUL R15, R24.reuse, R15 ;  /* 0x0000000f180f7220 */ /* 0x040fe20000400000 */
[--C-:B------:R-:W-:Y:S01]  /*7400*/  HADD2.F32 R2, -RZ, R38.reuse.H0_H0 ;  /* 0x20000026ff027230 */ /* 0x100fe20000004100 */
[----:B------:R-:W-:Y:S01]  /*7410*/  F2FP.F16.F32.PACK_AB R34, R5, R4 ;  /* 0x000000040522723e */ /* 0x000fe200000000ff */
[----:B------:R-:W-:Y:S02]  /*7420*/  HADD2.F32 R3, -RZ, R38.H1_H1 ;  /* 0x30000026ff037230 */ /* 0x000fe40000004100 */
[C---:B------:R-:W-:Y:S01]  /*7430*/  FFMA R10, R27.reuse, R7, R10 ;  /* 0x000000071b0a7223 */ /* 0x040fe2000000000a */
[--C-:B------:R-:W-:Y:S02]  /*7440*/  HADD2.F32 R4, -RZ, R39.reuse.H0_H0 ;  /* 0x20000027ff047230 */ /* 0x100fe40000004100 */
[C---:B------:R-:W-:Y:S01]  /*7450*/  FFMA R15, R27.reuse, R0, R15 ;  /* 0x000000001b0f7223 */ /* 0x040fe2000000000f */
[----:B------:R-:W-:Y:S02]  /*7460*/  HADD2.F32 R5, -RZ, R39.H1_H1 ;  /* 0x30000027ff057230 */ /* 0x000fe40000004100 */
[----:B------:R-:W-:Y:S01]  /*7470*/  FMUL R19, R24, R19 ;  /* 0x0000001318137220 */ /* 0x000fe20000400000 */
[C---:B------:R-:W-:Y:S01]  /*7480*/  FFMA R12, R27.reuse, R2, R12 ;  /* 0x000000021b0c7223 */ /* 0x040fe2000000000c */
[C---:B------:R-:W-:Y:S01]  /*7490*/  FFMA R13, R27.reuse, R3, R13 ;  /* 0x000000031b0d7223 */ /* 0x040fe2000000000d */
[C---:B------:R-:W-:Y:S01]  /*74a0*/  FFMA R14, R27.reuse, R4, R14 ;  /* 0x000000041b0e7223 */ /* 0x040fe2000000000e */
[----:B------:R-:W-:Y:S01]  /*74b0*/  FFMA R19, R27, R5, R19 ;  /* 0x000000051b137223 */ /* 0x000fe20000000013 */
[----:B------:R-:W-:Y:S02]  /*74c0*/  F2FP.F16.F32.PACK_AB R35, R11, R6 ;  /* 0x000000060b23723e */ /* 0x000fe400000000ff */
[----:B------:R-:W-:Y:S02]  /*74d0*/  F2FP.F16.F32.PACK_AB R8, R9, R8 ;  /* 0x000000080908723e */ /* 0x000fe400000000ff */
[----:B------:R-:W-:Y:S01]  /*74e0*/  F2FP.F16.F32.PACK_AB R9, R15, R10 ;  /* 0x0000000a0f09723e */ /* 0x000fe200000000ff */
[----:B------:R1:W-:Y:S01]  /*74f0*/  STSM.16.M88.4 [R69+0x200], R32 ;  /* 0x0002002045007844 */ /* 0x0003e20000000200 */
[----:B------:R-:W-:Y:S02]  /*7500*/  F2FP.F16.F32.PACK_AB R10, R13, R12 ;  /* 0x0000000c0d0a723e */ /* 0x000fe400000000ff */
[----:B------:R-:W-:Y:S05]  /*7510*/  F2FP.F16.F32.PACK_AB R11, R19, R14 ;  /* 0x0000000e130b723e */ /* 0x000fea00000000ff */
[----:B------:R1:W-:Y:S01]  /*7520*/  STSM.16.M88.4 [R68+0x200], R8 ;  /* 0x0002000844007844 */ /* 0x0003e20000000200 */
[----:B------:R-:W-:Y:S01]  /*7530*/  @!PT LDS RZ, [RZ] ;  /* 0x00000000fffff984 */ /* 0x000fe20000000800 */
[----:B------:R-:W-:Y:S01]  /*7540*/  @!PT LDS RZ, [RZ] ;  /* 0x00000000fffff984 */ /* 0x000fe20000000800 */
[----:B------:R-:W-:Y:S01]  /*7550*/  @!PT LDS RZ, [RZ] ;  /* 0x00000000fffff984 */ /* 0x000fe20000000800 */
[----:B------:R-:W-:Y:S01]  /*7560*/  @!PT LDS RZ, [RZ] ;  /* 0x00000000fffff984 */ /* 0x000fe20000000800 */
[----:B------:R3:W-:Y:S07]  /*7570*/  MEMBAR.ALL.CTA ;  /* 0x0000000000007992 */ /* 0x0007ee0000008000 */
[----:B---3--:R-:W3:Y:S02]  /*7580*/  FENCE.VIEW.ASYNC.S ;  /* 0x00000000000073c6 */ /* 0x008ee40000000000 */
[----:B---3--:R-:W-:Y:S06]  /*7590*/  BAR.SYNC.DEFER_BLOCKING 0x1, 0x80 ;  /* 0x0042000000007b1d */ /* 0x008fec0000010000 */
[----:B------:R-:W-:Y:S05]  /*75a0*/  @P0 BRA `(.L_x_112) ;  /* 0x0000000000340947 */ /* 0x000fea0003800000 */
[----:B------:R-:W3:Y:S01]  /*75b0*/  LDCU.64 UR6, c[0x0][0x348] ;  /* 0x00006900ff0677ac */ /* 0x000ee20008000a00 */
[----:B------:R-:W-:Y:S02]  /*75c0*/  R2UR UR42, R65 ;  /* 0x00000000412a72ca */ /* 0x000fe400000e0000 */
[----:B------:R-:W-:Y:S01]  /*75d0*/  R2UR UR43, R64 ;  /* 0x00000000402b72ca */ /* 0x000fe200000e0000 */
[----:B------:R-:W-:Y:S01]  /*75e0*/  UIADD3 UR4, UPT, UPT, UR49, 0x200, URZ ;  /* 0x0000020031047890 */ /* 0x000fe2000fffe0ff */
[----:B------:R-:W-:Y:S02]  /*75f0*/  R2UR UR44, R62 ;  /* 0x000000003e2c72ca */ /* 0x000fe400000e0000 */
[----:B------:R-:W-:Y:S03]  /*7600*/  R2UR UR45, R63 ;  /* 0x000000003f2d72ca */ /* 0x000fe600000e0000 */
[----:B------:R-:W-:Y:S05]  /*7610*/  IMAD.U32 R60, RZ, RZ, UR4 ;  /* 0x00000004ff3c7e24 */ /* 0x000fea000f8e00ff */
[----:B------:R-:W-:Y:S01]  /*7620*/  R2UR UR40, R60 ;  /* 0x000000003c2872ca */ /* 0x000fe200000e0000 */
[----:B---3--:R-:W-:Y:S04]  /*7630*/  UIADD3 UR4, UP0, UPT, UR6, 0x780, URZ ;  /* 0x0000078006047890 */ /* 0x008fe8000ff1e0ff */
[----:B------:R-:W-:Y:S09]  /*7640*/  UIADD3.X UR5, UPT, UPT, URZ, UR7, URZ, UP0, !UPT ;  /* 0x00000007ff057290 */ /* 0x000ff200087fe4ff */
[----:B------:R3:W-:Y:S01]  /*7650*/  UTMASTG.5D.IM2COL [UR40], [UR4] ;  /* 0x00000028040073b5 */ /* 0x0007e20008060000 */
[----:B------:R0:W-:Y:S01]  /*7660*/  UTMACMDFLUSH ;  /* 0x00000000000079b7 */ /* 0x0001e20000000000 */
[----:B---3--:R-:W-:Y:S04]  /*7670*/  DEPBAR.LE SB0, 0x1 ;  /* 0x000080400000791a */ /* 0x008fe80000000000 */
.L_x_112:
[----:B------:R-:W-:Y:S05]  /*7680*/  BSYNC.RECONVERGENT B0 ;  /* 0x0000000000007941 */ /* 0x000fea0003800200 */
.L_x_111:
[----:B------:R-:W-:Y:S01]  /*7690*/  BAR.SYNC.DEFER_BLOCKING 0x1, 0x80 ;  /* 0x0042000000007b1d */ /* 0x000fe20000010000 */
[----:B------:R-:W-:Y:S01]  /*76a0*/  ISETP.NE.AND P1, PT, R67, RZ, PT ;  /* 0x000000ff4300720c */ /* 0x000fe20003f25270 */
[----:B------:R-:W-:Y:S01]  /*76b0*/  UISETP.NE.AND UP0, UPT, UR52, URZ, UPT ;  /* 0x000000ff3400728c */ /* 0x000fe2000bf05270 */
[----:B------:R-:W-:Y:S11]  /*76c0*/  LEA R4, R71, UR49, 0x3 ;  /* 0x0000003147047c11 */ /* 0x000ff6000f8e18ff */
[----:B------:R-:W-:Y:S01]  /*76d0*/  @P1 SHF.L.U32 R3, R48, 0x1f, RZ ;  /* 0x0000001f30031819 */ /* 0x000fe200000006ff */
[----:B------:R-:W-:Y:S06]  /*76e0*/  BRA.U !UP0, `(.L_x_113) ;  /* 0x0000000108247547 */ /* 0x000fec000b800000 */
[----:B------:R-:W3:Y:S01]  /*76f0*/  S2R R0, SR_CgaCtaId ;  /* 0x0000000000007919 */ /* 0x000ee20000008800 */
[----:B------:R-:W-:Y:S01]  /*7700*/  IMAD.U32 R2, RZ, RZ, UR50 ;  /* 0x00000032ff027e24 */ /* 0x000fe2000f8e00ff */
[----:B------:R-:W-:Y:S04]  /*7710*/  UIADD3 UR4, UPT, UPT, UR50, 0x1, URZ ;  /* 0x0000000132047890 */ /* 0x000fe8000fffe0ff */
[----:B------:R-:W-:Y:S01]  /*7720*/  @P1 LEA R2, R2, UR49, 0x3 ;  /* 0x0000003102021c11 */ /* 0x000fe2000f8e18ff */
[----:B------:R-:W-:Y:S04]  /*7730*/  UISETP.NE.AND UP0, UPT, UR4, 0x4, UPT ;  /* 0x000000040400788c */ /* 0x000fe8000bf05270 */
[----:B------:R-:W-:Y:S01]  /*7740*/  @P1 VIADD R2, R2, 0x130 ;  /* 0x0000013002021836 */ /* 0x000fe20000000000 */
[----:B------:R-:W-:Y:S04]  /*7750*/  USEL UR50, UR4, URZ, UP0 ;  /* 0x000000ff04327287 */ /* 0x000fe80008000000 */
[----:B---3--:R-:W-:Y:S04]  /*7760*/  @P1 PRMT R0, R0, 0x654, R2 ;  /* 0x0000065400001816 */ /* 0x008fe80000000002 */
[----:B------:R3:W-:Y:S04]  /*7770*/  @P1 SYNCS.ARRIVE.TRANS64.RED.A1T0 RZ, [R0+URZ], RZ ;  /* 0x000000ff00ff19a7 */ /* 0x0007e800081004ff */
.L_x_113:
[----:B------:R-:W4:Y:S01]  /*7780*/  @P1 SYNCS.PHASECHK.TRANS64.TRYWAIT P0, [R4+URZ+0x110], R3 ;  /* 0x00011003040015a7 */ /* 0x000f2200080011ff */
[----:B------:R-:W-:Y:S01]  /*7790*/  BSSY B1, `(.L_x_114) ;  /* 0x0000013000017945 */ /* 0x000fe20003800000 */
[----:B----4-:R-:W-:Y:S03]  /*77a0*/  @P1 SEL R73, RZ, 0x1, !P0 ;  /* 0x00000001ff491807 */ /* 0x010fe60004000000 */
[----:B------:R-:W-:Y:S05]  /*77b0*/  @!P1 BRA `(.L_x_115) ;  /* 0x0000000000409947 */ /* 0x000fea0003800000 */
[----:B------:R-:W-:Y:S01]  /*77c0*/  ISETP.NE.AND P1, PT, R74, RZ, PT ;  /* 0x000000ff4a00720c */ /* 0x000fe20003f25270 */
[----:B------:R-:W-:Y:S01]  /*77d0*/  BSSY B0, `(.L_x_116) ;  /* 0x0000009000007945 */ /* 0x000fe20003800000 */
[----:B------:R-:W-:Y:S11]  /*77e0*/  ISETP.NE.AND P0, PT, R73, RZ, PT ;  /* 0x000000ff4900720c */ /* 0x000ff60003f05270 */
[----:B------:R-:W-:Y:S05]  /*77f0*/  @P1 IMAD R3, R71, 0x1000, R72 ;  /* 0x0000100047031824 */ /* 0x000fea00078e0248 */
[----:B------:R-:W-:Y:S05]  /*7800*/  @P1 IADD3 R2, PT, PT, R3, UR49, RZ ;  /* 0x0000003103021c10 */ /* 0x000fea000fffe0ff */
[----:B------:R-:W-:Y:S01]  /*7810*/  @P1 IMAD.IADD R2, R61, 0x1, R2 ;  /* 0x000000013d021824 */ /* 0x000fe200078e0202 */
[----:B------:R-:W-:Y:S06]  /*7820*/  @P0 BRA `(.L_x_117) ;  /* 0x00000000000c0947 */ /* 0x000fec0003800000 */
[----:B---3--:R-:W-:Y:S04]  /*7830*/  SHF.L.U32 R0, R48, 0x1f, RZ ;  /* 0x0000001f30007819 */ /* 0x008fe800000006ff */
[----:B------:R-:W3:Y:S02]  /*7840*/  SYNCS.PHASECHK.TRANS64.TRYWAIT P0, [R4+URZ+0x110], R0 ;  /* 0x00011000040075a7 */ /* 0x000ee400080011ff */
[----:B---3--:R-:W-:Y:S05]  /*7850*/  @!P0 BRA `(.L_x_118) ;  /* 0x0000002800908947 */ /* 0x008fea0003800000 */
.L_x_117:
[----:B------:R-:W-:Y:S05]  /*7860*/  BSYNC B0 ;  /* 0x0000000000007941 */ /* 0x000fea0003800000 */
.L_x_116:
[----:B------:R-:W-:Y:S02]  /*7870*/  ISETP.NE.AND P0, PT, R74, RZ, PT ;  /* 0x000000ff4a00720c */ /* 0x000fe40003f05270 */
[----:B------:R-:W-:Y:S11]  /*7880*/  IADD3 R71, PT, PT, R71, 0x1, RZ ;  /* 0x0000000147477810 */ /* 0x000ff60007ffe0ff */
[----:B------:R-:W-:Y:S05]  /*7890*/  @P0 WARPSYNC.ALL ;  /* 0x0000000000000948 */ /* 0x000fea0003800000 */
[----:B------:R4:W1:Y:S04]  /*78a0*/  @P0 LDSM.16.M88.4 R28, [R3+UR49+0x200] ;  /* 0x00020031031c083b */ /* 0x0008680008000200 */
[----:B------:R4:W1:Y:S02]  /*78b0*/  @P0 LDSM.16.M88.4 R36, [R2+0x200] ;  /* 0x000200000224083b */ /* 0x0008640000000200 */
.L_x_115:
[----:B------:R-:W-:Y:S05]  /*78c0*/  BSYNC B1 ;  /* 0x0000000000017941 */ /* 0x000fea0003800000 */
.L_x_114:
[----:B---3--:R-:W-:Y:S05]  /*78d0*/  VIADD R0, R25, 0x20 ;  /* 0x0000002019007836 */ /* 0x008fea0000000000 */
[----:B------:R-:W-:Y:S04]  /*78e0*/  SHF.R.U32.HI R0, RZ, 0x15, R0 ;  /* 0x00000015ff007819 */ /* 0x000fe80000011600 */
[----:B------:R-:W-:Y:S11]  /*78f0*/  LOP3.LUT P0, RZ, R0, 0x3, R52, 0x48, !PT ;  /* 0x0000000300ff7812 */ /* 0x000ff60007804834 */
[----:B------:R-:W-:Y:S02]  /*7900*/  @!UPT UIADD3 URZ, UPT, UPT, URZ, URZ, URZ ;  /* 0x000000fffffff290 */ /* 0x000fe4000fffe0ff */
[----:B------:R-:W-:Y:S05]  /*7910*/  @!P0 BRA `(.L_x_119) ;  /* 0x0000000000408947 */ /* 0x000fea0003800000 */
[----:B------:R-:W3:Y:S01]  /*7920*/  LDCU.64 UR8, c[0x4][0x70] ;  /* 0x01000e00ff0877ac */ /* 0x000ee20008000a00 */
[----:B----4-:R-:W-:Y:S01]  /*7930*/  MOV R3, 0x0 ;  /* 0x0000000000037802 */ /* 0x010fe20000000f00 */
[----:B------:R-:W-:Y:S02]  /*7940*/  HFMA2 R12, -RZ, RZ, 0, 5.9604644775390625e-08 ;  /* 0x00000001ff0c7431 */ /* 0x000fe400000001ff */
[----:B-1----:R-:W-:Y:S02]  /*7950*/  IMAD.MOV.U32 R8, RZ, RZ, 0x192 ;  /* 0x00000192ff087424 */ /* 0x002fe400078e00ff */
[----:B------:R-:W-:Y:S01]  /*7960*/  IMAD.MOV.U32 R13, RZ, RZ, RZ ;  /* 0x000000ffff0d7224 */ /* 0x000fe200078e00ff */
[----:B------:R-:W1:Y:S01]  /*7970*/  LDCU.64 UR6, c[0x4][0x78] ;  /* 0x01000f00ff0677ac */ /* 0x000e620008000a00 */
[----:B------:R-:W4:Y:S01]  /*7980*/  LDC.64 R2, c[0x4][R3] ;  /* 0x0100000003027b82 */ /* 0x000f220000000a00 */
[----:B------:R-:W5:Y:S01]  /*7990*/  LDCU.64 UR4, c[0x4][0x10] ;  /* 0x01000200ff0477ac */ /* 0x000f620008000a00 */
[----:B---3--:R-:W-:Y:S01]  /*79a0*/  MOV R5, UR9 ;  /* 0x0000000900057c02 */ /* 0x008fe20008000f00 */
[----:B------:R-:W-:Y:S01]  /*79b0*/  IMAD.U32 R4, RZ, RZ, UR8 ;  /* 0x00000008ff047e24 */ /* 0x000fe2000f8e00ff */
[----:B-1----:R-:W-:Y:S01]  /*79c0*/  MOV R7, UR7 ;  /* 0x0000000700077c02 */ /* 0x002fe20008000f00 */
[----:B------:R-:W-:Y:S01]  /*79d0*/  IMAD.U32 R6, RZ, RZ, UR6 ;  /* 0x00000006ff067e24 */ /* 0x000fe2000f8e00ff */
[----:B-----5:R-:W-:Y:S01]  /*79e0*/  MOV R11, UR5 ;  /* 0x00000005000b7c02 */ /* 0x020fe20008000f00 */
[----:B------:R-:W-:Y:S02]  /*79f0*/  IMAD.U32 R10, RZ, RZ, UR4 ;  /* 0x00000004ff0a7e24 */ /* 0x000fe4000f8e00ff */
[----:B------:R-:W-:Y:S07]  /*7a00*/  LEPC R20, `(.L_x_119) ;  /* 0x000000001014794e */ /* 0x000fee0000000000 */
[----:B--2-4-:R-:W-:Y:S05]  /*7a10*/  CALL.ABS.NOINC R2 ;  /* 0x0000000002007343 */ /* 0x014fea0003c00000 */
.L_x_119:
[----:B------:R-:W-:Y:S01]  /*7a20*/  ISETP.NE.AND P6, PT, R67, RZ, PT ;  /* 0x000000ff4300720c */ /* 0x000fe20003fc5270 */
[----:B------:R-:W-:Y:S05]  /*7a30*/  WARPSYNC.ALL ;  /* 0x0000000000007948 */ /* 0x000fea0003800000 */
[----:B------:R-:W-:Y:S01]  /*7a40*/  R2UR UR4, R25 ;  /* 0x00000000190472ca */ /* 0x000fe200000e0000 */
[--C-:B-1--4-:R-:W-:Y:S01]  /*7a50*/  HADD2.F32 R3, -RZ, R28.reuse.H0_H0 ;  /* 0x2000001cff037230 */ /* 0x112fe20000004100 */
[----:B------:R-:W1:Y:S01]  /*7a60*/  S2R R75, SR_CgaCtaId ;  /* 0x00000000004b7919 */ /* 0x000e620000008800 */
[--C-:B------:R-:W-:Y:S01]  /*7a70*/  HADD2.F32 R20, -RZ, R29.reuse.H0_H0 ;  /* 0x2000001dff147230 */ /* 0x100fe20000004100 */
[----:B------:R-:W-:Y:S01]  /*7a80*/  ISETP.NE.AND P0, PT, R50, RZ, PT ;  /* 0x000000ff3200720c */ /* 0x000fe20003f05270 */
[----:B------:R-:W-:Y:S01]  /*7a90*/  HADD2.F32 R21, -RZ, R29.H1_H1 ;  /* 0x3000001dff157230 */ /* 0x000fe20000004100 */
[----:B------:R-:W-:Y:S07]  /*7aa0*/  BSSY.RECONVERGENT B0, `(.L_x_120) ;  /* 0x0000053000007945 */ /* 0x000fee0003800200 */
[----:B------:R-:W3:Y:S02]  /*7ab0*/  LDTM.16dp256bit.x4 R4, tmem[UR4+0x20] ;  /* 0x00002004000479ee */ /* 0x000ee40008120000 */
[C---:B---3--:R-:W-:Y:S01]  /*7ac0*/  FMUL R0, R24.reuse, R4 ;  /* 0x0000000418007220 */ /* 0x048fe20000400000 */
[----:B------:R-:W-:Y:S02]  /*7ad0*/  HADD2.F32 R4, -RZ, R28.H1_H1 ;  /* 0x3000001cff047230 */ /* 0x000fe40000004100 */
[C---:B------:R-:W-:Y:S01]  /*7ae0*/  FMUL R2, R24.reuse, R5 ;  /* 0x0000000518027220 */ /* 0x040fe20000400000 */
[C---:B------:R-:W-:Y:S01]  /*7af0*/  FMUL R7, R24.reuse, R7 ;  /* 0x0000000718077220 */ /* 0x040fe20000400000 */
[C---:B------:R-:W-:Y:S01]  /*7b00*/  FFMA R0, R27.reuse, R3, R0 ;  /* 0x000000031b007223 */ /* 0x040fe20000000000 */
[C---:B------:R-:W-:Y:S01]  /*7b10*/  FMUL R3, R24.reuse, R6 ;  /* 0x0000000618037220 */ /* 0x040fe20000400000 */
[C---:B------:R-:W-:Y:S01]  /*7b20*/  FFMA R2, R27.reuse, R4, R2 ;  /* 0x000000041b027223 */ /* 0x040fe20000000002 */
[C---:B------:R-:W-:Y:S01]  /*7b30*/  FMUL R4, R24.reuse, R8 ;  /* 0x0000000818047220 */ /* 0x040fe20000400000 */
[----:B------:R-:W-:Y:S01]  /*7b40*/  FMUL R8, R24, R12 ;  /* 0x0000000c18087220 */ /* 0x000fe20000400000 */
[C---:B------:R-:W-:Y:S01]  /*7b50*/  FFMA R3, R27.reuse, R20, R3 ;  /* 0x000000141b037223 */ /* 0x040fe20000000003 */
[----:B------:R-:W-:Y:S01]  /*7b60*/  FFMA R7, R27, R21, R7 ;  /* 0x000000151b077223 */ /* 0x000fe20000000007 */
[----:B------:R-:W-:Y:S01]  /*7b70*/  F2FP.F16.F32.PACK_AB R32, R2, R0 ;  /* 0x000000000220723e */ /* 0x000fe200000000ff */
[C---:B------:R-:W-:Y:S01]  /*7b80*/  FMUL R12, R24.reuse, R16 ;  /* 0x00000010180c7220 */ /* 0x040fe20000400000 */
[--C-:B------:R-:W-:Y:S02]  /*7b90*/  HADD2.F32 R16, -RZ, R30.reuse.H0_H0 ;  /* 0x2000001eff107230 */ /* 0x100fe40000004100 */
[C---:B------:R-:W-:Y:S01]  /*7ba0*/  FMUL R5, R24.reuse, R9 ;  /* 0x0000000918057220 */ /* 0x040fe20000400000 */
[----:B------:R-:W-:Y:S01]  /*7bb0*/  F2FP.F16.F32.PACK_AB R33, R7, R3 ;  /* 0x000000030721723e */ /* 0x000fe200000000ff */
[----:B------:R-:W-:Y:S02]  /*7bc0*/  HADD2.F32 R0, -RZ, R30.H1_H1 ;  /* 0x3000001eff007230 */ /* 0x000fe40000004100 */
[C---:B------:R-:W-:Y:S01]  /*7bd0*/  FMUL R6, R24.reuse, R10 ;  /* 0x0000000a18067220 */ /* 0x040fe20000400000 */
[--C-:B------:R-:W-:Y:S02]  /*7be0*/  HADD2.F32 R2, -RZ, R31.reuse.H0_H0 ;  /* 0x2000001fff027230 */ /* 0x100fe40000004100 */
[C---:B------:R-:W-:Y:S01]  /*7bf0*/  FMUL R11, R24.reuse, R11 ;  /* 0x0000000b180b7220 */ /* 0x040fe20000400000 */
[----:B------:R-:W-:Y:S02]  /*7c00*/  HADD2.F32 R3, -RZ, R31.H1_H1 ;  /* 0x3000001fff037230 */ /* 0x000fe40000004100 */
[C---:B------:R-:W-:Y:S01]  /*7c10*/  FFMA R4, R27.reuse, R16, R4 ;  /* 0x000000101b047223 */ /* 0x040fe20000000004 */
[C---:B------:R-:W-:Y:S01]  /*7c20*/  FFMA R5, R27.reuse, R0, R5 ;  /* 0x000000001b057223 */ /* 0x040fe20000000005 */
[C---:B------:R-:W-:Y:S01]  /*7c30*/  FFMA R6, R27.reuse, R2, R6 ;  /* 0x000000021b067223 */ /* 0x040fe20000000006 */
[--C-:B------:R-:W-:Y:S02]  /*7c40*/  HADD2.F32 R0, -RZ, R36.reuse.H0_H0 ;  /* 0x20000024ff007230 */ /* 0x100fe40000004100 */
[----:B------:R-:W-:Y:S01]  /*7c50*/  FFMA R11, R27, R3, R11 ;  /* 0x000000031b0b7223 */ /* 0x000fe2000000000b */
[----:B------:R-:W-:Y:S01]  /*7c60*/  HADD2.F32 R2, -RZ, R36.H1_H1 ;  /* 0x30000024ff027230 */ /* 0x000fe20000004100 */
[----:B------:R-:W-:Y:S01]  /*7c70*/  F2FP.F16.F32.PACK_AB R34, R5, R4 ;  /* 0x000000040522723e */ /* 0x000fe200000000ff */
[C---:B------:R-:W-:Y:S01]  /*7c80*/  FMUL R9, R24.reuse, R13 ;  /* 0x0000000d18097220 */ /* 0x040fe20000400000 */
[--C-:B------:R-:W-:Y:S01]  /*7c90*/  HADD2.F32 R3, -RZ, R37.reuse.H0_H0 ;  /* 0x20000025ff037230 */ /* 0x100fe20000004100 */
[----:B------:R-:W-:Y:S01]  /*7ca0*/  F2FP.F16.F32.PACK_AB R35, R11, R6 ;  /* 0x000000060b23723e */ /* 0x000fe200000000ff */
[C---:B------:R-:W-:Y:S01]  /*7cb0*/  FMUL R10, R24.reuse, R14 ;  /* 0x0000000e180a7220 */ /* 0x040fe20000400000 */
[C---:B------:R-:W-:Y:S01]  /*7cc0*/  FFMA R8, R27.reuse, R0, R8 ;  /* 0x000000001b087223 */ /* 0x040fe20000000008 */
[C---:B------:R-:W-:Y:S01]  /*7cd0*/  FFMA R9, R27.reuse, R2, R9 ;  /* 0x000000021b097223 */ /* 0x040fe20000000009 */
[----:B------:R-:W-:Y:S01]  /*7ce0*/  HADD2.F32 R0, -RZ, R37.H1_H1 ;  /* 0x30000025ff007230 */ /* 0x000fe20000004100 */
[----:B------:R3:W-:Y:S01]  /*7cf0*/  STSM.16.M88.4 [R69+0x1200], R32 ;  /* 0x0012002045007844 */ /* 0x0007e20000000200 */
[----:B------:R-:W-:Y:S01]  /*7d00*/  FFMA R10, R27, R3, R10 ;  /* 0x000000031b0a7223 */ /* 0x000fe2000000000a */
[C---:B------:R-:W-:Y:S01]  /*7d10*/  FMUL R15, R24.reuse, R15 ;  /* 0x0000000f180f7220 */ /* 0x040fe20000400000 */
[----:B------:R-:W-:Y:S01]  /*7d20*/  F2FP.F16.F32.PACK_AB R8, R9, R8 ;  /* 0x000000080908723e */ /* 0x000fe200000000ff */
[--C-:B------:R-:W-:Y:S02]  /*7d30*/  HADD2.F32 R2, -RZ, R38.reuse.H0_H0 ;  /* 0x20000026ff027230 */ /* 0x100fe40000004100 */
[C---:B------:R-:W-:Y:S01]  /*7d40*/  FMUL R13, R24.reuse, R17 ;  /* 0x00000011180d7220 */ /* 0x040fe20000400000 */
[----:B------:R-:W-:Y:S02]  /*7d50*/  HADD2.F32 R3, -RZ, R38.H1_H1 ;  /* 0x30000026ff037230 */ /* 0x000fe40000004100 */
[C---:B------:R-:W-:Y:S01]  /*7d60*/  FMUL R14, R24.reuse, R18 ;  /* 0x00000012180e7220 */ /* 0x040fe20000400000 */
[--C-:B------:R-:W-:Y:S02]  /*7d70*/  HADD2.F32 R4, -RZ, R39.reuse.H0_H0 ;  /* 0x20000027ff047230 */ /* 0x100fe40000004100 */
[C---:B------:R-:W-:Y:S01]  /*7d80*/  FFMA R15, R27.reuse, R0, R15 ;  /* 0x000000001b0f7223 */ /* 0x040fe2000000000f */
[----:B------:R-:W-:Y:S01]  /*7d90*/  MOV R0, UR50 ;  /* 0x0000003200007c02 */ /* 0x000fe20008000f00 */
        /* <DEDUP_REMOVED lines=8> */
[----:B------:R-:W-:Y:S02]  /*7e20*/  F2FP.F16.F32.PACK_AB R11, R19, R14 ;  /* 0x0000000e130b723e */ /* 0x000fe400000000ff */
[----:B------:R-:W-:Y:S02]  /*7e30*/  @P6 LEA R0, R0, UR49, 0x3 ;  /* 0x0000003100006c11 */ /* 0x000fe4000f8e18ff */
[----:B------:R-:W-:Y:S01]  /*7e40*/  LEA R2, R71, UR49, 0x3 ;  /* 0x0000003147027c11 */ /* 0x000fe2000f8e18ff */
[----:B------:R3:W-:Y:S01]  /*7e50*/  STSM.16.M88.4 [R68+0x1200], R8 ;  /* 0x0012000844007844 */ /* 0x0007e20000000200 */
[----:B------:R-:W-:Y:S02]  /*7e60*/  @P6 IADD3 R0, PT, PT, R0, 0x130, RZ ;  /* 0x0000013000006810 */ /* 0x000fe40007ffe0ff */
[----:B------:R-:W-:Y:S01]  /*7e70*/  @P6 SHF.L.U32 R3, R48, 0x1f, RZ ;  /* 0x0000001f30036819 */ /* 0x000fe200000006ff */
[----:B------:R-:W-:Y:S01]  /*7e80*/  @!PT LDS RZ, [RZ] ;  /* 0x00000000fffff984 */ /* 0x000fe20000000800 */
[----:B------:R-:W-:Y:S01]  /*7e90*/  @!PT LDS RZ, [RZ] ;  /* 0x00000000fffff984 */ /* 0x000fe20000000800 */
[----:B------:R-:W-:Y:S01]  /*7ea0*/  @!PT LDS RZ, [RZ] ;  /* 0x00000000fffff984 */ /* 0x000fe20000000800 */
[----:B------:R-:W-:Y:S01]  /*7eb0*/  @!PT LDS RZ, [RZ] ;  /* 0x00000000fffff984 */ /* 0x000fe20000000800 */
[----:B------:R4:W-:Y:S06]  /*7ec0*/  MEMBAR.ALL.CTA ;  /* 0x0000000000007992 */ /* 0x0009ec0000008000 */
[----:B----4-:R-:W4:Y:S01]  /*7ed0*/  FENCE.VIEW.ASYNC.S ;  /* 0x00000000000073c6 */ /* 0x010f220000000000 */
[----:B-1----:R-:W-:Y:S01]  /*7ee0*/  @P6 PRMT R0, R75, 0x654, R0 ;  /* 0x000006544b006816 */ /* 0x002fe20000000000 */
[----:B----4-:R-:W-:Y:S06]  /*7ef0*/  BAR.SYNC.DEFER_BLOCKING 0x1, 0x80 ;  /* 0x0042000000007b1d */ /* 0x010fec0000010000 */
[----:B------:R-:W-:Y:S05]  /*7f00*/  @P0 BRA `(.L_x_121) ;  /* 0x0000000000300947 */ /* 0x000fea0003800000 */
[----:B------:R-:W1:Y:S01]  /*7f10*/  LDCU.64 UR6, c[0x0][0x348] ;  /* 0x00006900ff0677ac */ /* 0x000e620008000a00 */
[----:B------:R-:W-:Y:S02]  /*7f20*/  R2UR UR10, R65 ;  /* 0x00000000410a72ca */ /* 0x000fe400000e0000 */
[----:B------:R-:W-:Y:S01]  /*7f30*/  R2UR UR11, R64 ;  /* 0x00000000400b72ca */ /* 0x000fe200000e0000 */
[----:B------:R-:W-:Y:S01]  /*7f40*/  UIADD3 UR9, UPT, UPT, UR41, 0x20, URZ ;  /* 0x0000002029097890 */ /* 0x000fe2000fffe0ff */
[----:B------:R-:W-:Y:S01]  /*7f50*/  R2UR UR12, R62 ;  /* 0x000000003e0c72ca */ /* 0x000fe200000e0000 */
[----:B------:R-:W-:Y:S01]  /*7f60*/  UIADD3 UR8, UPT, UPT, UR49, 0x1200, URZ ;  /* 0x0000120031087890 */ /* 0x000fe2000fffe0ff */
[----:B------:R-:W-:Y:S01]  /*7f70*/  R2UR UR13, R63 ;  /* 0x000000003f0d72ca */ /* 0x000fe200000e0000 */
[----:B-1----:R-:W-:Y:S04]  /*7f80*/  UIADD3 UR4, UP0, UPT, UR6, 0x780, URZ ;  /* 0x0000078006047890 */ /* 0x002fe8000ff1e0ff */
[----:B------:R-:W-:Y:S09]  /*7f90*/  UIADD3.X UR5, UPT, UPT, URZ, UR7, URZ, UP0, !UPT ;  /* 0x00000007ff057290 */ /* 0x000ff200087fe4ff */
[----:B------:R1:W-:Y:S01]  /*7fa0*/  UTMASTG.5D.IM2COL [UR8], [UR4] ;  /* 0x00000008040073b5 */ /* 0x0003e20008060000 */
[----:B------:R0:W-:Y:S01]  /*7fb0*/  UTMACMDFLUSH ;  /* 0x00000000000079b7 */ /* 0x0001e20000000000 */
[----:B-1----:R-:W-:Y:S04]  /*7fc0*/  DEPBAR.LE SB0, 0x1 ;  /* 0x000080400000791a */ /* 0x002fe80000000000 */
.L_x_121:
[----:B------:R-:W-:Y:S05]  /*7fd0*/  BSYNC.RECONVERGENT B0 ;  /* 0x0000000000007941 */ /* 0x000fea0003800200 */
.L_x_120:
[----:B------:R-:W-:Y:S01]  /*7fe0*/  BAR.SYNC.DEFER_BLOCKING 0x1, 0x80 ;  /* 0x0042000000007b1d */ /* 0x000fe20000010000 */
[----:B------:R-:W-:Y:S04]  /*7ff0*/  UIADD3 UR4, UPT, UPT, UR50, 0x1, URZ ;  /* 0x0000000132047890 */ /* 0x000fe8000fffe0ff */
[----:B------:R-:W-:Y:S04]  /*8000*/  UISETP.NE.AND UP0, UPT, UR4, 0x4, UPT ;  /* 0x000000040400788c */ /* 0x000fe8000bf05270 */
[----:B------:R-:W-:Y:S01]  /*8010*/  USEL UR40, UR4, URZ, UP0 ;  /* 0x000000ff04287287 */ /* 0x000fe20008000000 */
[----:B------:R1:W-:Y:S01]  /*8020*/  @P6 SYNCS.ARRIVE.TRANS64.RED.A1T0 RZ, [R0+URZ], RZ ;  /* 0x000000ff00ff69a7 */ /* 0x0003e200081004ff */
[----:B------:R-:W-:Y:S01]  /*8030*/  BSSY B1, `(.L_x_122) ;  /* 0x0000014000017945 */ /* 0x000fe20003800000 */
[----:B------:R-:W4:Y:S02]  /*8040*/  @P6 SYNCS.PHASECHK.TRANS64.TRYWAIT P0, [R2+URZ+0x110], R3 ;  /* 0x00011003020065a7 */ /* 0x000f2400080011ff */
[----:B----4-:R-:W-:Y:S01]  /*8050*/  @P6 SEL R73, RZ, 0x1, !P0 ;  /* 0x00000001ff496807 */ /* 0x010fe20004000000 */
[----:B-1----:R-:W-:Y:S06]  /*8060*/  @!P6 BRA `(.L_x_123) ;  /* 0x000000000040e947 */ /* 0x002fec0003800000 */
[----:B------:R-:W-:Y:S01]  /*8070*/  ISETP.NE.AND P1, PT, R74, RZ, PT ;  /* 0x000000ff4a00720c */ /* 0x000fe20003f25270 */
[----:B------:R-:W-:Y:S01]  /*8080*/  BSSY B0, `(.L_x_124) ;  /* 0x0000009000007945 */ /* 0x000fe20003800000 */
[----:B------:R-:W-:Y:S11]  /*8090*/  ISETP.NE.AND P0, PT, R73, RZ, PT ;  /* 0x000000ff4900720c */ /* 0x000ff60003f05270 */
[----:B------:R-:W-:Y:S05]  /*80a0*/  @P1 IMAD R3, R71, 0x1000, R72 ;  /* 0x0000100047031824 */ /* 0x000fea00078e0248 */
[----:B------:R-:W-:Y:S05]  /*80b0*/  @P1 IADD3 R0, PT, PT, R3, UR49, RZ ;  /* 0x0000003103001c10 */ /* 0x000fea000fffe0ff */
[----:B------:R-:W-:Y:S01]  /*80c0*/  @P1 IMAD.IADD R0, R61, 0x1, R0 ;  /* 0x000000013d001824 */ /* 0x000fe200078e0200 */
[----:B------:R-:W-:Y:S06]  /*80d0*/  @P0 BRA `(.L_x_125) ;  /* 0x00000000000c0947 */ /* 0x000fec0003800000 */
[----:B------:R-:W-:Y:S04]  /*80e0*/  SHF.L.U32 R4, R48, 0x1f, RZ ;  /* 0x0000001f30047819 */ /* 0x000fe800000006ff */
[----:B------:R-:W1:Y:S02]  /*80f0*/  SYNCS.PHASECHK.TRANS64.TRYWAIT P0, [R2+URZ+0x110], R4 ;  /* 0x00011004020075a7 */ /* 0x000e6400080011ff */
[----:B-1----:R-:W-:Y:S05]  /*8100*/  @!P0 BRA `(.L_x_126) ;  /* 0x0000002000788947 */ /* 0x002fea0003800000 */
.L_x_125:
[----:B------:R-:W-:Y:S05]  /*8110*/  BSYNC B0 ;  /* 0x0000000000007941 */ /* 0x000fea0003800000 */
.L_x_124:
[----:B------:R-:W-:Y:S02]  /*8120*/  ISETP.NE.AND P0, PT, R74, RZ, PT ;  /* 0x000000ff4a00720c */ /* 0x000fe40003f05270 */
[----:B------:R-:W-:Y:S11]  /*8130*/  IADD3 R71, PT, PT, R71, 0x1, RZ ;  /* 0x0000000147477810 */ /* 0x000ff60007ffe0ff */
[----:B------:R-:W-:Y:S05]  /*8140*/  @P0 WARPSYNC.ALL ;  /* 0x0000000000000948 */ /* 0x000fea0003800000 */
[----:B------:R4:W1:Y:S04]  /*8150*/  @P0 LDSM.16.M88.4 R28, [R3+UR49+0x200] ;  /* 0x00020031031c083b */ /* 0x0008680008000200 */
[----:B------:R4:W1:Y:S02]  /*8160*/  @P0 LDSM.16.M88.4 R36, [R0+0x200] ;  /* 0x000200000024083b */ /* 0x0008640000000200 */
.L_x_123:
[----:B------:R-:W-:Y:S05]  /*8170*/  BSYNC B1 ;  /* 0x0000000000017941 */ /* 0x000fea0003800000 */
.L_x_122:
[----:B----4-:R-:W-:Y:S05]  /*8180*/  VIADD R0, R25, 0x40 ;  /* 0x0000004019007836 */ /* 0x010fea0000000000 */
[----:B------:R-:W-:Y:S04]  /*8190*/  SHF.R.U32.HI R0, RZ, 0x15, R0 ;  /* 0x00000015ff007819 */ /* 0x000fe80000011600 */
[----:B------:R-:W-:Y:S11]  /*81a0*/  LOP3.LUT P0, RZ, R0, 0x3, R52, 0x48, !PT ;  /* 0x0000000300ff7812 */ /* 0x000ff60007804834 */
[----:B------:R-:W-:Y:S02]  /*81b0*/  @!UPT UIADD3 URZ, UPT, UPT, URZ, URZ, URZ ;  /* 0x000000fffffff290 */ /* 0x000fe4000fffe0ff */
[----:B------:R-:W-:Y:S05]  /*81c0*/  @!P0 BRA `(.L_x_127) ;  /* 0x0000000000408947 */ /* 0x000fea0003800000 */
[----:B------:R-:W4:Y:S01]  /*81d0*/  LDCU.64 UR8, c[0x4][0x70] ;  /* 0x01000e00ff0877ac */ /* 0x000f220008000a00 */
[----:B------:R-:W-:Y:S01]  /*81e0*/  MOV R3, 0x0 ;  /* 0x0000000000037802 */ /* 0x000fe20000000f00 */
[----:B------:R-:W-:Y:S02]  /*81f0*/  HFMA2 R12, -RZ, RZ, 0, 5.9604644775390625e-08 ;  /* 0x00000001ff0c7431 */ /* 0x000fe400000001ff */
[----:B---3--:R-:W-:Y:S02]  /*8200*/  IMAD.MOV.U32 R8, RZ, RZ, 0x192 ;  /* 0x00000192ff087424 */ /* 0x008fe400078e00ff */
[----:B------:R-:W-:Y:S01]  /*8210*/  IMAD.MOV.U32 R13, RZ, RZ, RZ ;  /* 0x000000ffff0d7224 */ /* 0x000fe200078e00ff */
[----:B------:R-:W3:Y:S01]  /*8220*/  LDCU.64 UR6, c[0x4][0x78] ;  /* 0x01000f00ff0677ac */ /* 0x000ee20008000a00 */
[----:B-1----:R-:W1:Y:S01]  /*8230*/  LDC.64 R2, c[0x4][R3] ;  /* 0x0100000003027b82 */ /* 0x002e620000000a00 */
[----:B------:R-:W5:Y:S01]  /*8240*/  LDCU.64 UR4, c[0x4][0x10] ;  /* 0x01000200ff0477ac */ /* 0x000f620008000a00 */
[----:B----4-:R-:W-:Y:S01]  /*8250*/  MOV R5, UR9 ;  /* 0x0000000900057c02 */ /* 0x010fe20008000f00 */
[----:B------:R-:W-:Y:S01]  /*8260*/  IMAD.U32 R4, RZ, RZ, UR8 ;  /* 0x00000008ff047e24 */ /* 0x000fe2000f8e00ff */
[----:B---3--:R-:W-:Y:S01]  /*8270*/  MOV R7, UR7 ;  /* 0x0000000700077c02 */ /* 0x008fe20008000f00 */
[----:B------:R-:W-:Y:S01]  /*8280*/  IMAD.U32 R6, RZ, RZ, UR6 ;  /* 0x00000006ff067e24 */ /* 0x000fe2000f8e00ff */
[----:B-----5:R-:W-:Y:S01]  /*8290*/  MOV R11, UR5 ;  /* 0x00000005000b7c02 */ /* 0x020fe20008000f00 */
[----:B------:R-:W-:Y:S02]  /*82a0*/  IMAD.U32 R10, RZ, RZ, UR4 ;  /* 0x00000004ff0a7e24 */ /* 0x000fe4000f8e00ff */
[----:B------:R-:W-:Y:S07]  /*82b0*/  LEPC R20, `(.L_x_127) ;  /* 0x000000001014794e */ /* 0x000fee0000000000 */
[----:B-12---:R-:W-:Y:S05]  /*82c0*/  CALL.ABS.NOINC R2 ;  /* 0x0000000002007343 */ /* 0x006fea0003c00000 */
.L_x_127:
[----:B------:R-:W-:Y:S01]  /*82d0*/  ISETP.NE.AND P6, PT, R67, RZ, PT ;  /* 0x000000ff4300720c */ /* 0x000fe20003fc5270 */
[----:B------:R-:W-:Y:S05]  /*82e0*/  WARPSYNC.ALL ;  /* 0x0000000000007948 */ /* 0x000fea0003800000 */
[----:B------:R-:W-:Y:S01]  /*82f0*/  R2UR UR4, R25 ;  /* 0x00000000190472ca */ /* 0x000fe200000e0000 */
[--C-:B-1----:R-:W-:Y:S01]  /*8300*/  HADD2.F32 R3, -RZ, R28.reuse.H0_H0 ;  /* 0x2000001cff037230 */ /* 0x102fe20000004100 */
[----:B------:R-:W-:Y:S01]  /*8310*/  ISETP.NE.AND P0, PT, R50, RZ, PT ;  /* 0x000000ff3200720c */ /* 0x000fe20003f05270 */
[--C-:B------:R-:W-:Y:S01]  /*8320*/  HADD2.F32 R20, -RZ, R29.reuse.H0_H0 ;  /* 0x2000001dff147230 */ /* 0x100fe20000004100 */
[----:B------:R-:W-:Y:S01]  /*8330*/  BSSY.RECONVERGENT B0, `(.L_x_128) ;  /* 0x0000054000007945 */ /* 0x000fe20003800200 */
[----:B------:R-:W-:Y:S08]  /*8340*/  HADD2.F32 R21, -RZ, R29.H1_H1 ;  /* 0x3000001dff157230 */ /* 0x000ff00000004100 */
[----:B---3--:R-:W1:Y:S02]  /*8350*/  LDTM.16dp256bit.x4 R4, tmem[UR4+0x40] ;  /* 0x00004004000479ee */ /* 0x008e640008120000 */
[C---:B-1----:R-:W-:Y:S01]  /*8360*/  FMUL R0, R24.reuse, R4 ;  /* 0x0000000418007220 */ /* 0x042fe20000400000 */
[----:B------:R-:W-:Y:S02]  /*8370*/  HADD2.F32 R4, -RZ, R28.H1_H1 ;  /* 0x3000001cff047230 */ /* 0x000fe40000004100 */
[C---:B------:R-:W-:Y:S01]  /*8380*/  FMUL R2, R24.reuse, R5 ;  /* 0x0000000518027220 */ /* 0x040fe20000400000 */
[C---:B------:R-:W-:Y:S01]  /*8390*/  FMUL R7, R24.reuse, R7 ;  /* 0x0000000718077220 */ /* 0x040fe20000400000 */
[C---:B------:R-:W-:Y:S01]  /*83a0*/  FFMA R0, R27.reuse, R3, R0 ;  /* 0x000000031b007223 */ /* 0x040fe20000000000 */
[C---:B------:R-:W-:Y:S01]  /*83b0*/  FMUL R3, R24.reuse, R6 ;  /* 0x0000000618037220 */ /* 0x040fe20000400000 */
[C---:B------:R-:W-:Y:S01]  /*83c0*/  FFMA R2, R27.reuse, R4, R2 ;  /* 0x000000041b027223 */ /* 0x040fe20000000002 */
[C---:B------:R-:W-:Y:S01]  /*83d0*/  FMUL R4, R24.reuse, R8 ;  /* 0x0000000818047220 */ /* 0x040fe20000400000 */
[C---:B------:R-:W-:Y:S01]  /*83e0*/  FMUL R8, R24.reuse, R12 ;  /* 0x0000000c18087220 */ /* 0x040fe20000400000 */
[----:B------:R-:W-:Y:S01]  /*83f0*/  FMUL R12, R24, R16 ;  /* 0x00000010180c7220 */ /* 0x000fe20000400000 */
[C---:B------:R-:W-:Y:S01]  /*8400*/  FFMA R3, R27.reuse, R20, R3 ;  /* 0x000000141b037223 */ /* 0x040fe20000000003 */
[----:B------:R-:W-:Y:S01]  /*8410*/  F2FP.F16.F32.PACK_AB R32, R2, R0 ;  /* 0x000000000220723e */ /* 0x000fe200000000ff */
[--C-:B------:R-:W-:Y:S02]  /*8420*/  HADD2.F32 R16, -RZ, R30.reuse.H0_H0 ;  /* 0x2000001eff107230 */ /* 0x100fe40000004100 */
[C---:B------:R-:W-:Y:S01]  /*8430*/  FMUL R5, R24.reuse, R9 ;  /* 0x0000000918057220 */ /* 0x040fe20000400000 */
[----:B------:R-:W-:Y:S02]  /*8440*/  HADD2.F32 R0, -RZ, R30.H1_H1 ;  /* 0x3000001eff007230 */ /* 0x000fe40000004100 */
[C---:B------:R-:W-:Y:S01]  /*8450*/  FFMA R7, R27.reuse, R21, R7 ;  /* 0x000000151b077223 */ /* 0x040fe20000000007 */
[--C-:B------:R-:W-:Y:S02]  /*8460*/  HADD2.F32 R2, -RZ, R31.reuse.H0_H0 ;  /* 0x2000001fff027230 */ /* 0x100fe40000004100 */
[C---:B------:R-:W-:Y:S01]  /*8470*/  FMUL R6, R24.reuse, R10 ;  /* 0x0000000a18067220 */ /* 0x040fe20000400000 */
[C---:B------:R-:W-:Y:S01]  /*8480*/  FFMA R4, R27.reuse, R16, R4 ;  /* 0x000000101b047223 */ /* 0x040fe20000000004 */
[----:B------:R-:W-:Y:S01]  /*8490*/  FFMA R5, R27, R0, R5 ;  /* 0x000000001b057223 */ /* 0x000fe20000000005 */
[----:B------:R-:W-:Y:S01]  /*84a0*/  F2FP.F16.F32.PACK_AB R33, R7, R3 ;  /* 0x000000030721723e */ /* 0x000fe200000000ff */
[----:B------:R-:W-:Y:S02]  /*84b0*/  HADD2.F32 R16, -RZ, R31.H1_H1 ;  /* 0x3000001fff107230 */ /* 0x000fe40000004100 */
        /* <DEDUP_REMOVED lines=9> */
[C---:B------:R-:W-:Y:S01]  /*8550*/  FFMA R8, R27.reuse, R0, R8 ;  /* 0x000000001b087223 */ /* 0x040fe20000000008 */
[C---:B------:R-:W-:Y:S01]  /*8560*/  FFMA R9, R27.reuse, R2, R9 ;  /* 0x000000021b097223 */ /* 0x040fe20000000009 */
[----:B------:R-:W-:Y:S02]  /*8570*/  HADD2.F32 R0, -RZ, R37.H1_H1 ;  /* 0x30000025ff007230 */ /* 0x000fe40000004100 */
[----:B------:R-:W-:Y:S01]  /*8580*/  FFMA R10, R27, R3, R10 ;  /* 0x000000031b0a7223 */ /* 0x000fe2000000000a */
[----:B------:R-:W-:Y:S01]  /*8590*/  F2FP.F16.F32.PACK_AB R35, R11, R6 ;  /* 0x000000060b23723e */ /* 0x000fe200000000ff */
[C---:B------:R-:W-:Y:S01]  /*85a0*/  FMUL R15, R24.reuse, R15 ;  /* 0x0000000f180f7220 */ /* 0x040fe20000400000 */
[--C-:B------:R-:W-:Y:S02]  /*85b0*/  HADD2.F32 R2, -RZ, R38.reuse.H0_H0 ;  /* 0x20000026ff027230 */ /* 0x100fe40000004100 */
[C---:B------:R-:W-:Y:S01]  /*85c0*/  FMUL R13, R24.reuse, R17 ;  /* 0x00000011180d7220 */ /* 0x040fe20000400000 */
[----:B------:R-:W-:Y:S01]  /*85d0*/  HADD2.F32 R3, -RZ, R38.H1_H1 ;  /* 0x30000026ff037230 */ /* 0x000fe20000004100 */
[----:B------:R1:W-:Y:S01]  /*85e0*/  STSM.16.M88.4 [R69+0x2200], R32 ;  /* 0x0022002045007844 */ /* 0x0003e20000000200 */
[----:B------:R-:W-:Y:S01]  /*85f0*/  F2FP.F16.F32.PACK_AB R8, R9, R8 ;  /* 0x000000080908723e */ /* 0x000fe200000000ff */
[--C-:B------:R-:W-:Y:S02]  /*8600*/  HADD2.F32 R4, -RZ, R39.reuse.H0_H0 ;  /* 0x20000027ff047230 */ /* 0x100fe40000004100 */
[C---:B------:R-:W-:Y:S01]  /*8610*/  FMUL R14, R24.reuse, R18 ;  /* 0x00000012180e7220 */ /* 0x040fe20000400000 */
[----:B------:R-:W-:Y:S02]  /*8620*/  HADD2.F32 R5, -RZ, R39.H1_H1 ;  /* 0x30000027ff057230 */ /* 0x000fe40000004100 */
[C---:B------:R-:W-:Y:S01]  /*8630*/  FFMA R15, R27.reuse, R0, R15 ;  /* 0x000000001b0f7223 */ /* 0x040fe2000000000f */
[----:B------:R-:W-:Y:S01]  /*8640*/  MOV R0, UR40 ;  /* 0x0000002800007c02 */ /* 0x000fe20008000f00 */
        /* <DEDUP_REMOVED lines=18> */
[----:B---3--:R-:W3:Y:S01]  /*8770*/  FENCE.VIEW.ASYNC.S ;  /* 0x00000000000073c6 */ /* 0x008ee20000000000 */
[----:B------:R-:W-:Y:S01]  /*8780*/  @P6 PRMT R0, R75, 0x654, R0 ;  /* 0x000006544b006816 */ /* 0x000fe20000000000 */
[----:B---3--:R-:W-:Y:S06]  /*8790*/  BAR.SYNC.DEFER_BLOCKING 0x1, 0x80 ;  /* 0x0042000000007b1d */ /* 0x008fec0000010000 */
[----:B------:R-:W-:Y:S05]  /*87a0*/  @P0 BRA `(.L_x_129) ;  /* 0x0000000000300947 */ /* 0x000fea0003800000 */
[----:B------:R-:W3:Y:S01]  /*87b0*/  LDCU.64 UR6, c[0x0][0x348] ;  /* 0x00006900ff0677ac */ /* 0x000ee20008000a00 */
[----:B------:R-:W-:Y:S02]  /*87c0*/  R2UR UR10, R65 ;  /* 0x00000000410a72ca */ /* 0x000fe400000e0000 */
[----:B------:R-:W-:Y:S01]  /*87d0*/  R2UR UR11, R64 ;  /* 0x00000000400b72ca */ /* 0x000fe200000e0000 */
[----:B------:R-:W-:Y:S01]  /*87e0*/  UIADD3 UR9, UPT, UPT, UR41, 0x40, URZ ;  /* 0x0000004029097890 */ /* 0x000fe2000fffe0ff */
[----:B------:R-:W-:Y:S01]  /*87f0*/  R2UR UR12, R62 ;  /* 0x000000003e0c72ca */ /* 0x000fe200000e0000 */
[----:B------:R-:W-:Y:S01]  /*8800*/  UIADD3 UR8, UPT, UPT, UR49, 0x2200, URZ ;  /* 0x0000220031087890 */ /* 0x000fe2000fffe0ff */
[----:B------:R-:W-:Y:S01]  /*8810*/  R2UR UR13, R63 ;  /* 0x000000003f0d72ca */ /* 0x000fe200000e0000 */
[----:B---3--:R-:W-:Y:S04]  /*8820*/  UIADD3 UR4, UP0, UPT, UR6, 0x780, URZ ;  /* 0x0000078006047890 */ /* 0x008fe8000ff1e0ff */
[----:B------:R-:W-:Y:S09]  /*8830*/  UIADD3.X UR5, UPT, UPT, URZ, UR7, URZ, UP0, !UPT ;  /* 0x00000007ff057290 */ /* 0x000ff200087fe4ff */
[----:B------:R3:W-:Y:S01]  /*8840*/  UTMASTG.5D.IM2COL [UR8], [UR4] ;  /* 0x00000008040073b5 */ /* 0x0007e20008060000 */
[----:B------:R0:W-:Y:S01]  /*8850*/  UTMACMDFLUSH ;  /* 0x00000000000079b7 */ /* 0x0001e20000000000 */
[----:B---3--:R-:W-:Y:S04]  /*8860*/  DEPBAR.LE SB0, 0x1 ;  /* 0x000080400000791a */ /* 0x008fe80000000000 */
.L_x_129:
[----:B------:R-:W-:Y:S05]  /*8870*/  BSYNC.RECONVERGENT B0 ;  /* 0x0000000000007941 */ /* 0x000fea0003800200 */
.L_x_128:
        /* <DEDUP_REMOVED lines=8> */
[----:B---3--:R-:W-:Y:S06]  /*8900*/  @!P6 BRA `(.L_x_131) ;  /* 0x000000000040e947 */ /* 0x008fec0003800000 */
        /* <DEDUP_REMOVED lines=8> */
[----:B------:R-:W3:Y:S02]  /*8990*/  SYNCS.PHASECHK.TRANS64.TRYWAIT P0, [R3+URZ+0x110], R0 ;  /* 0x00011000030075a7 */ /* 0x000ee400080011ff */
[----:B---3--:R-:W-:Y:S05]  /*89a0*/  @!P0 BRA `(.L_x_134) ;  /* 0x0000001800648947 */ /* 0x008fea0003800000 */
.L_x_133:
[----:B------:R-:W-:Y:S05]  /*89b0*/  BSYNC B0 ;  /* 0x0000000000007941 */ /* 0x000fea0003800000 */
.L_x_132:
[----:B------:R-:W-:Y:S11]  /*89c0*/  ISETP.NE.AND P0, PT, R74, RZ, PT ;  /* 0x000000ff4a00720c */ /* 0x000ff60003f05270 */
[----:B------:R-:W-:Y:S02]  /*89d0*/  @!UPT UIADD3 URZ, UPT, UPT, URZ, URZ, URZ ;  /* 0x000000fffffff290 */ /* 0x000fe4000fffe0ff */
[----:B------:R-:W-:Y:S05]  /*89e0*/  @P0 WARPSYNC.ALL ;  /* 0x0000000000000948 */ /* 0x000fea0003800000 */
[----:B------:R4:W1:Y:S04]  /*89f0*/  @P0 LDSM.16.M88.4 R28, [R71+UR49+0x200] ;  /* 0x00020031471c083b */ /* 0x0008680008000200 */
[----:B------:R4:W1:Y:S02]  /*8a00*/  @P0 LDSM.16.M88.4 R36, [R2+0x200] ;  /* 0x000200000224083b */ /* 0x0008640000000200 */
.L_x_131:
[----:B------:R-:W-:Y:S05]  /*8a10*/  BSYNC B1 ;  /* 0x0000000000017941 */ /* 0x000fea0003800000 */
.L_x_130:
[----:B---3--:R-:W-:Y:S05]  /*8a20*/  VIADD R0, R25, 0x60 ;  /* 0x0000006019007836 */ /* 0x008fea0000000000 */
[----:B------:R-:W-:Y:S04]  /*8a30*/  SHF.R.U32.HI R0, RZ, 0x15, R0 ;  /* 0x00000015ff007819 */ /* 0x000fe80000011600 */
[----:B------:R-:W-:Y:S11]  /*8a40*/  LOP3.LUT P0, RZ, R0, 0x3, R52, 0x48, !PT ;  /* 0x0000000300ff7812 */ /* 0x000ff60007804834 */
[----:B------:R-:W-:Y:S02]  /*8a50*/  @!UPT UIADD3 URZ, UPT, UPT, URZ, URZ, URZ ;  /* 0x000000fffffff290 */ /* 0x000fe4000fffe0ff */
[----:B------:R-:W-:Y:S05]  /*8a60*/  @!P0 BRA `(.L_x_135) ;  /* 0x0000000000408947 */ /* 0x000fea0003800000 */
[----:B------:R-:W3:Y:S01]  /*8a70*/  LDCU.64 UR8, c[0x4][0x70] ;  /* 0x01000e00ff0877ac */ /* 0x000ee20008000a00 */
[----:B------:R-:W-:Y:S01]  /*8a80*/  MOV R3, 0x0 ;  /* 0x0000000000037802 */ /* 0x000fe20000000f00 */
[----:B------:R-:W-:Y:S02]  /*8a90*/  HFMA2 R12, -RZ, RZ, 0, 5.9604644775390625e-08 ;  /* 0x00000001ff0c7431 */ /* 0x000fe400000001ff */
[----:B-1----:R-:W-:Y:S02]  /*8aa0*/  IMAD.MOV.U32 R8, RZ, RZ, 0x192 ;  /* 0x00000192ff087424 */ /* 0x002fe400078e00ff */
[----:B------:R-:W-:Y:S01]  /*8ab0*/  IMAD.MOV.U32 R13, RZ, RZ, RZ ;  /* 0x000000ffff0d7224 */ /* 0x000fe200078e00ff */
[----:B------:R-:W1:Y:S01]  /*8ac0*/  LDCU.64 UR6, c[0x4][0x78] ;  /* 0x01000f00ff0677ac */ /* 0x000e620008000a00 */
[----:B----4-:R-:W4:Y:S01]  /*8ad0*/  LDC.64 R2, c[0x4][R3] ;  /* 0x0100000003027b82 */ /* 0x010f220000000a00 */
        /* <DEDUP_REMOVED lines=9> */
.L_x_135:
[----:B------:R-:W-:Y:S01]  /*8b70*/  ISETP.NE.AND P0, PT, R50, RZ, PT ;  /* 0x000000ff3200720c */ /* 0x000fe20003f05270 */
[----:B------:R-:W-:Y:S05]  /*8b80*/  WARPSYNC.ALL ;  /* 0x0000000000007948 */ /* 0x000fea0003800000 */
[----:B------:R-:W-:Y:S01]  /*8b90*/  R2UR UR4, R25 ;  /* 0x00000000190472ca */ /* 0x000fe200000e0000 */
[----:B------:R-:W3:Y:S01]  /*8ba0*/  S2UR UR5, SR_CgaCtaId ;  /* 0x00000000000579c3 */ /* 0x000ee20000008800 */
[--C-:B-1----:R-:W-:Y:S01]  /*8bb0*/  HADD2.F32 R0, -RZ, R28.reuse.H0_H0 ;  /* 0x2000001cff007230 */ /* 0x102fe20000004100 */
[----:B------:R-:W-:Y:S01]  /*8bc0*/  BSSY.RECONVERGENT B0, `(.L_x_136) ;  /* 0x0000054000007945 */ /* 0x000fe20003800200 */
[----:B----4-:R-:W-:Y:S02]  /*8bd0*/  HADD2.F32 R2, -RZ, R28.H1_H1 ;  /* 0x3000001cff027230 */ /* 0x010fe40000004100 */
[--C-:B------:R-:W-:Y:S02]  /*8be0*/  HADD2.F32 R3, -RZ, R29.reuse.H0_H0 ;  /* 0x2000001dff037230 */ /* 0x100fe40000004100 */
[----:B------:R-:W-:Y:S02]  /*8bf0*/  HADD2.F32 R20, -RZ, R29.H1_H1 ;  /* 0x3000001dff147230 */ /* 0x000fe40000004100 */
[--C-:B------:R-:W-:Y:S02]  /*8c00*/  HADD2.F32 R21, -RZ, R30.reuse.H0_H0 ;  /* 0x2000001eff157230 */ /* 0x100fe40000004100 */
[----:B------:R-:W-:Y:S01]  /*8c10*/  HADD2.F32 R25, -RZ, R30.H1_H1 ;  /* 0x3000001eff197230 */ /* 0x000fe20000004100 */
[----:B------:R-:W1:Y:S01]  /*8c20*/  LDTM.16dp256bit.x4 R4, tmem[UR4+0x60] ;  /* 0x00006004000479ee */ /* 0x000e620008120000 */
[----:B------:R-:W-:Y:S01]  /*8c30*/  R2UR UR4, R70 ;  /* 0x00000000460472ca */ /* 0x000fe200000e0000 */
[----:B------:R-:W-:Y:S01]  /*8c40*/  NOP ;  /* 0x0000000000007918 */ /* 0x000fe20000000000 */
[--C-:B------:R-:W-:Y:S02]  /*8c50*/  HADD2.F32 R26, -RZ, R31.reuse.H0_H0 ;  /* 0x2000001fff1a7230 */ /* 0x100fe40000004100 */
[----:B------:R-:W-:Y:S02]  /*8c60*/  HADD2.F32 R28, -RZ, R31.H1_H1 ;  /* 0x3000001fff1c7230 */ /* 0x000fe40000004100 */
[--C-:B------:R-:W-:Y:S02]  /*8c70*/  HADD2.F32 R29, -RZ, R36.reuse.H0_H0 ;  /* 0x20000024ff1d7230 */ /* 0x100fe40000004100 */
[----:B------:R-:W-:Y:S02]  /*8c80*/  HADD2.F32 R30, -RZ, R36.H1_H1 ;  /* 0x30000024ff1e7230 */ /* 0x000fe40000004100 */
[--C-:B------:R-:W-:Y:S02]  /*8c90*/  HADD2.F32 R31, -RZ, R37.reuse.H0_H0 ;  /* 0x20000025ff1f7230 */ /* 0x100fe40000004100 */
[----:B------:R-:W-:Y:S01]  /*8ca0*/  HADD2.F32 R32, -RZ, R37.H1_H1 ;  /* 0x30000025ff207230 */ /* 0x000fe20000004100 */
[----:B------:R-:W-:Y:S01]  /*8cb0*/  UIADD3 UR4, UPT, UPT, UR4, 0x180, URZ ;  /* 0x0000018004047890 */ /* 0x000fe2000fffe0ff */
[--C-:B------:R-:W-:Y:S02]  /*8cc0*/  HADD2.F32 R33, -RZ, R38.reuse.H0_H0 ;  /* 0x20000026ff217230 */ /* 0x100fe40000004100 */
[----:B------:R-:W-:Y:S02]  /*8cd0*/  HADD2.F32 R34, -RZ, R38.H1_H1 ;  /* 0x30000026ff227230 */ /* 0x000fe40000004100 */
[--C-:B------:R-:W-:Y:S02]  /*8ce0*/  HADD2.F32 R35, -RZ, R39.reuse.H0_H0 ;  /* 0x20000027ff237230 */ /* 0x100fe40000004100 */
[----:B------:R-:W-:Y:S02]  /*8cf0*/  HADD2.F32 R36, -RZ, R39.H1_H1 ;  /* 0x30000027ff247230 */ /* 0x000fe40000004100 */
[C---:B-1----:R-:W-:Y:S01]  /*8d00*/  FMUL R4, R24.reuse, R4 ;  /* 0x0000000418047220 */ /* 0x042fe20000400000 */
[----:B---3--:R-:W-:Y:S01]  /*8d10*/  UPRMT UR4, UR5, 0x654, UR4 ;  /* 0x0000065405047896 */ /* 0x008fe20008000004 */
[C---:B------:R-:W-:Y:S01]  /*8d20*/  FMUL R5, R24.reuse, R5 ;  /* 0x0000000518057220 */ /* 0x040fe20000400000 */
[C---:B------:R-:W-:Y:S01]  /*8d30*/  FMUL R6, R24.reuse, R6 ;  /* 0x0000000618067220 */ /* 0x040fe20000400000 */
[C---:B------:R-:W-:Y:S01]  /*8d40*/  FFMA R4, R27.reuse, R0, R4 ;  /* 0x000000001b047223 */ /* 0x040fe20000000004 */
[C---:B------:R-:W-:Y:S01]  /*8d50*/  FMUL R7, R24.reuse, R7 ;  /* 0x0000000718077220 */ /* 0x040fe20000400000 */
[C---:B------:R-:W-:Y:S01]  /*8d60*/  FFMA R5, R27.reuse, R2, R5 ;  /* 0x000000021b057223 */ /* 0x040fe20000000005 */
[C---:B------:R-:W-:Y:S01]  /*8d70*/  FFMA R6, R27.reuse, R3, R6 ;  /* 0x000000031b067223 */ /* 0x040fe20000000006 */
[C---:B------:R-:W-:Y:S01]  /*8d80*/  FMUL R8, R24.reuse, R8 ;  /* 0x0000000818087220 */ /* 0x040fe20000400000 */
[----:B------:R-:W-:Y:S01]  /*8d90*/  FFMA R7, R27, R20, R7 ;  /* 0x000000141b077223 */ /* 0x000fe20000000007 */
[----:B------:R-:W-:Y:S01]  /*8da0*/  SYNCS.ARRIVE.TRANS64.RED.A1T0 RZ, [UR4], RZ ;  /* 0x000000ffffff79a7 */ /* 0x000fe20008100404 */
[----:B------:R-:W-:Y:S01]  /*8db0*/  F2FP.F16.F32.PACK_AB R4, R5, R4 ;  /* 0x000000040504723e */ /* 0x000fe200000000ff */
[----:B------:R-:W-:Y:S01]  /*8dc0*/  FFMA R8, R27, R21, R8 ;  /* 0x000000151b087223 */ /* 0x000fe20000000008 */
[C---:B------:R-:W-:Y:S01]  /*8dd0*/  FMUL R9, R24.reuse, R9 ;  /* 0x0000000918097220 */ /* 0x040fe20000400000 */
[----:B------:R-:W-:Y:S01]  /*8de0*/  F2FP.F16.F32.PACK_AB R5, R7, R6 ;  /* 0x000000060705723e */ /* 0x000fe200000000ff */
[C---:B------:R-:W-:Y:S01]  /*8df0*/  FMUL R0, R24.reuse, R10 ;  /* 0x0000000a18007220 */ /* 0x040fe20000400000 */
[C---:B------:R-:W-:Y:S01]  /*8e00*/  FMUL R2, R24.reuse, R11 ;  /* 0x0000000b18027220 */ /* 0x040fe20000400000 */
[C---:B------:R-:W-:Y:S01]  /*8e10*/  FMUL R3, R24.reuse, R12 ;  /* 0x0000000c18037220 */ /* 0x040fe20000400000 */
[C---:B------:R-:W-:Y:S01]  /*8e20*/  FFMA R9, R27.reuse, R25, R9 ;  /* 0x000000191b097223 */ /* 0x040fe20000000009 */
[C---:B------:R-:W-:Y:S01]  /*8e30*/  FMUL R10, R24.reuse, R13 ;  /* 0x0000000d180a7220 */ /* 0x040fe20000400000 */
[C---:B------:R-:W-:Y:S01]  /*8e40*/  FFMA R0, R27.reuse, R26, R0 ;  /* 0x0000001a1b007223 */ /* 0x040fe20000000000 */
[C---:B------:R-:W-:Y:S01]  /*8e50*/  FMUL R11, R24.reuse, R14 ;  /* 0x0000000e180b7220 */ /* 0x040fe20000400000 */
[C---:B------:R-:W-:Y:S01]  /*8e60*/  FFMA R2, R27.reuse, R28, R2 ;  /* 0x0000001c1b027223 */ /* 0x040fe20000000002 */
[C---:B------:R-:W-:Y:S01]  /*8e70*/  FMUL R15, R24.reuse, R15 ;  /* 0x0000000f180f7220 */ /* 0x040fe20000400000 */
[C---:B------:R-:W-:Y:S01]  /*8e80*/  FMUL R12, R24.reuse, R16 ;  /* 0x00000010180c7220 */ /* 0x040fe20000400000 */
[C---:B------:R-:W-:Y:S01]  /*8e90*/  FFMA R3, R27.reuse, R29, R3 ;  /* 0x0000001d1b037223 */ /* 0x040fe20000000003 */
[C---:B------:R-:W-:Y:S01]  /*8ea0*/  FMUL R13, R24.reuse, R17 ;  /* 0x00000011180d7220 */ /* 0x040fe20000400000 */
[C---:B------:R-:W-:Y:S01]  /*8eb0*/  FFMA R10, R27.reuse, R30, R10 ;  /* 0x0000001e1b0a7223 */ /* 0x040fe2000000000a */
[C---:B------:R-:W-:Y:S01]  /*8ec0*/  FMUL R14, R24.reuse, R18 ;  /* 0x00000012180e7220 */ /* 0x040fe20000400000 */
[C---:B------:R-:W-:Y:S01]  /*8ed0*/  FFMA R11, R27.reuse, R31, R11 ;  /* 0x0000001f1b0b7223 */ /* 0x040fe2000000000b */
[C---:B------:R-:W-:Y:S01]  /*8ee0*/  FFMA R15, R27.reuse, R32, R15 ;  /* 0x000000201b0f7223 */ /* 0x040fe2000000000f */
        /* <DEDUP_REMOVED lines=33> */
.L_x_137:
[----:B------:R-:W-:Y:S05]  /*9100*/  BSYNC.RECONVERGENT B0 ;  /* 0x0000000000007941 */ /* 0x000fea0003800200 */
.L_x_136:
[----:B------:R-:W-:Y:S01]  /*9110*/  BAR.SYNC.DEFER_BLOCKING 0x1, 0x80 ;  /* 0x0042000000007b1d */ /* 0x000fe20000010000 */
[----:B------:R-:W-:Y:S01]  /*9120*/  UISETP.NE.AND UP0, UPT, UR52, -0x4, UPT ;  /* 0xfffffffc3400788c */ /* 0x000fe2000bf05270 */
[----:B------:R-:W-:Y:S08]  /*9130*/  IADD3 R22, PT, PT, R22, 0x1, RZ ;  /* 0x0000000116167810 */ /* 0x000ff00007ffe0ff */
[----:B------:R-:W-:Y:S05]  /*9140*/  BRA.U !UP0, `(.L_x_138) ;  /* 0x0000000108247547 */ /* 0x000fea000b800000 */
[----:B------:R-:W-:Y:S01]  /*9150*/  ISETP.NE.AND P0, PT, R67, RZ, PT ;  /* 0x000000ff4300720c */ /* 0x000fe20003f05270 */
[----:B------:R-:W-:Y:S01]  /*9160*/  IMAD.U32 R0, RZ, RZ, UR50 ;  /* 0x00000032ff007e24 */ /* 0x000fe2000f8e00ff */
[----:B------:R-:W-:Y:S04]  /*9170*/  UIADD3 UR4, UPT, UPT, UR50, 0x1, URZ ;  /* 0x0000000132047890 */ /* 0x000fe8000fffe0ff */
[----:B------:R-:W-:Y:S04]  /*9180*/  UISETP.NE.AND UP0, UPT, UR4, 0x4, UPT ;  /* 0x000000040400788c */ /* 0x000fe8000bf05270 */
[----:B------:R-:W-:Y:S03]  /*9190*/  USEL UR50, UR4, URZ, UP0 ;  /* 0x000000ff04327287 */ /* 0x000fe60008000000 */
[----:B------:R-:W-:Y:S05]  /*91a0*/  @P0 LEA R0, R0, UR49, 0x3 ;  /* 0x0000003100000c11 */ /* 0x000fea000f8e18ff */
[----:B------:R-:W-:Y:S05]  /*91b0*/  @P0 VIADD R0, R0, 0x130 ;  /* 0x0000013000000836 */ /* 0x000fea0000000000 */
[----:B------:R-:W-:Y:S04]  /*91c0*/  @P0 PRMT R0, R75, 0x654, R0 ;  /* 0x000006544b000816 */ /* 0x000fe80000000000 */
[----:B------:R3:W-:Y:S03]  /*91d0*/  @P0 SYNCS.ARRIVE.TRANS64.RED.A1T0 RZ, [R0+URZ], RZ ;  /* 0x000000ff00ff09a7 */ /* 0x0007e600081004ff */
.L_x_138:
[----:B------:R-:W-:Y:S01]  /*91e0*/  R2UR UR5, R44 ;  /* 0x000000002c0572ca */ /* 0x000fe200000e0000 */
[----:B------:R-:W-:Y:S01]  /*91f0*/  UISETP.NE.AND UP0, UPT, UR62, URZ, UPT ;  /* 0x000000ff3e00728c */ /* 0x000fe2000bf05270 */
[----:B------:R-:W-:Y:S01]  /*9200*/  R2UR UR4, R45 ;  /* 0x000000002d0472ca */ /* 0x000fe200000e0000 */
[----:B------:R-:W-:Y:S01]  /*9210*/  UIADD3 UR52, UPT, UPT, UR52, 0x4, URZ ;  /* 0x0000000434347890 */ /* 0x000fe2000fffe0ff */
[----:B------:R-:W-:Y:S01]  /*9220*/  ISETP.NE.AND P0, PT, R22, 0x2, PT ;  /* 0x000000021600780c */ /* 0x000fe20003f05270 */
[----:B------:R-:W-:Y:S01]  /*9230*/  UMOV UR54, UR63 ;  /* 0x0000003f00367c82 */ /* 0x000fe20008000000 */
[----:B------:R-:W-:Y:S02]  /*9240*/  LOP3.LUT R46, R46, 0x1, RZ, 0x3c, !PT ;  /* 0x000000012e2e7812 */ /* 0x000fe400078e3cff */
[----:B---3--:R-:W-:Y:S02]  /*9250*/  SEL R0, RZ, 0x1, P0 ;  /* 0x00000001ff007807 */ /* 0x008fe40000000000 */
[----:B------:R-:W-:Y:S02]  /*9260*/  SEL R22, R22, RZ, P0 ;  /* 0x000000ff16167207 */ /* 0x000fe40000000000 */
[----:B------:R-:W-:Y:S01]  /*9270*/  LOP3.LUT R47, R47, R0, RZ, 0x3c, !PT ;  /* 0x000000002f2f7212 */ /* 0x000fe200078e3cff */
[----:B------:R-:W-:Y:S02]  /*9280*/  UIADD3 UR24, UPT, UPT, UR36, UR5, URZ ;  /* 0x0000000524187290 */ /* 0x000fe4000fffe0ff */
[----:B------:R-:W-:Y:S01]  /*9290*/  UIADD3 UR51, UPT, UPT, UR37, UR4, URZ ;  /* 0x0000000425337290 */ /* 0x000fe2000fffe0ff */
[----:B------:R-:W-:Y:S11]  /*92a0*/  BRA.U UP0, `(.L_x_139) ;  /* 0xffffffcd00307547 */ /* 0x000ff6000b83ffff */
[----:B------:R-:W-:-:S13]  /*92b0*/  R2UR UR4, R59 ;  /* 0x000000003b0472ca */ /* 0x000fda00000e0000 */
[----:B------:R-:W-:-:S09]  /*92c0*/  UISETP.NE.AND UP0, UPT, UR4, URZ, UPT ;  /* 0x000000ff0400728c */ /* 0x000fd2000bf05270 */
[----:B------:R-:W-:Y:S05]  /*92d0*/  BRA.U !UP0, `(.L_x_140) ;  /* 0x0000000108487547 */ /* 0x000fea000b800000 */
[----:B------:R-:W3:Y:S02]  /*92e0*/  LDCU.64 UR4, c[0x0][0x990] ;  /* 0x00013200ff0477ac */ /* 0x000ee40008000a00 */
[----:B---3--:R-:W-:-:S04]  /*92f0*/  UISETP.NE.U32.AND UP0, UPT, UR4, URZ, UPT ;  /* 0x000000ff0400728c */ /* 0x008fc8000bf05070 */
[----:B------:R-:W-:-:S09]  /*9300*/  UISETP.NE.AND.EX UP0, UPT, UR5, URZ, UPT, UP0 ;  /* 0x000000ff0500728c */ /* 0x000fd2000bf05300 */
[----:B------:R-:W-:Y:S05]  /*9310*/  BRA.U UP0, `(.L_x_141) ;  /* 0x00000001000c7547 */ /* 0x000fea000b800000 */
[----:B------:R-:W-:-:S13]  /*9320*/  FSETP.NEU.AND P0, PT, R27, RZ, PT ;  /* 0x000000ff1b00720b */ /* 0x000fda0003f0d000 */
[----:B------:R-:W-:Y:S05]  /*9330*/  @!P0 EXIT ;  /* 0x000000000000894d */ /* 0x000fea0003800000 */
[----:B------:R-:W-:Y:S05]  /*9340*/  BRA `(.L_x_140) ;  /* 0x00000000002c7947 */ /* 0x000fea0003800000 */
.L_x_141:
[----:B------:R-:W-:Y:S01]  /*9350*/  ISETP.NE.AND P0, PT, R66, RZ, PT ;  /* 0x000000ff4200720c */ /* 0x000fe20003f05270 */
[----:B------:R-:W-:-:S12]  /*9360*/  BSSY.RECONVERGENT B0, `(.L_x_140) ;  /* 0x0000009000007945 */ /* 0x000fd80003800200 */
[----:B------:R-:W-:Y:S05]  /*9370*/  @P0 BRA `(.L_x_142) ;  /* 0x0000000000140947 */ /* 0x000fea0003800000 */
[----:B------:R-:W3:Y:S02]  /*9380*/  LDCU.64 UR4, c[0x0][0x988] ;  /* 0x00013100ff0477ac */ /* 0x000ee40008000a00 */
[----:B---3--:R-:W-:-:S04]  /*9390*/  ISETP.NE.U32.AND P0, PT, RZ, UR4, PT ;  /* 0x00000004ff007c0c */ /* 0x008fc8000bf05070 */
[----:B------:R-:W-:-:S13]  /*93a0*/  ISETP.NE.AND.EX P0, PT, RZ, UR5, PT, P0 ;  /* 0x00000005ff007c0c */ /* 0x000fda000bf05300 */
[----:B------:R-:W-:Y:S05]  /*93b0*/  @!P0 EXIT ;  /* 0x000000000000894d */ /* 0x000fea0003800000 */
[----:B------:R-:W-:Y:S05]  /*93c0*/  BRA `(.L_x_143) ;  /* 0x0000000000087947 */ /* 0x000fea0003800000 */
.L_x_142:
[----:B------:R-:W-:-:S13]  /*93d0*/  FSETP.NEU.AND P0, PT, R27, RZ, PT ;  /* 0x000000ff1b00720b */ /* 0x000fda0003f0d000 */
[----:B------:R-:W-:Y:S05]  /*93e0*/  @!P0 EXIT ;  /* 0x000000000000894d */ /* 0x000fea0003800000 */
.L_x_143:
[----:B------:R-:W-:Y:S05]  /*93f0*/  BSYNC.RECONVERGENT B0 ;  /* 0x0000000000007941 */ /* 0x000fea0003800200 */
.L_x_140:
[----:B------:R-:W3:Y:S01]  /*9400*/  S2UR UR5, SR_CgaCtaId ;  /* 0x00000000000579c3 */ /* 0x000ee20000008800 */
[----:B------:R-:W-:Y:S01]  /*9410*/  ULEA UR4, UR50, UR49, 0x3 ;  /* 0x0000003132047291 */ /* 0x000fe2000f8e18ff */
[----:B------:R-:W-:-:S04]  /*9420*/  DEPBAR.LE SB0, 0x0 ;  /* 0x000080000000791a */ /* 0x000fc80000000000 */
[----:B------:R-:W-:-:S04]  /*9430*/  UIADD3 UR4, UPT, UPT, UR4, 0x130, URZ ;  /* 0x0000013004047890 */ /* 0x000fc8000fffe0ff */
[----:B---3--:R-:W-:-:S09]  /*9440*/  UPRMT UR4, UR5, 0x654, UR4 ;  /* 0x0000065405047896 */ /* 0x008fd20008000004 */
[----:B------:R-:W-:Y:S01]  /*9450*/  SYNCS.ARRIVE.TRANS64.RED.A1T0 RZ, [UR4], RZ ;  /* 0x000000ffffff79a7 */ /* 0x000fe20008100404 */
[----:B------:R-:W-:Y:S05]  /*9460*/  EXIT ;  /* 0x000000000000794d */ /* 0x000fea0003800000 */
.L_x_25:
[----:B------:R-:W-:Y:S07]  /*9470*/  MOV R0, UR17 ;  /* 0x0000001100007c02 */ /* 0x000fee0008000f00 */
.L_x_144:
[----:B--2---:R2:W4:Y:S02]  /*9480*/  SYNCS.PHASECHK.TRANS64.TRYWAIT P0, [R0+URZ+0x88], R5 ;  /* 0x00008805000075a7 */ /* 0x00452400080011ff */
[----:B----4-:R-:W-:Y:S05]  /*9490*/  @!P0 NANOSLEEP.SYNCS 0x989680 ;  /* 0x009896800000895d */ /* 0x010fea0003900000 */
[----:B------:R-:W4:Y:S02]  /*94a0*/  @!P0 SYNCS.PHASECHK.TRANS64 P0, [R0+URZ+0x88], R5 ;  /* 0x00008805000085a7 */ /* 0x000f2400080010ff */
[----:B----4-:R-:W-:Y:S05]  /*94b0*/  @!P0 BRA `(.L_x_144) ;  /* 0xfffffffc00f08947 */ /* 0x010fea000383ffff */
[----:B------:R-:W-:Y:S05]  /*94c0*/  BRA `(.L_x_24) ;  /* 0xffffff8400d07947 */ /* 0x000fea000383ffff */
.L_x_32:
[----:B------:R-:W-:Y:S07]  /*94d0*/  MOV R0, UR9 ;  /* 0x0000000900007c02 */ /* 0x000fee0008000f00 */
.L_x_145:
[----:B--2---:R2:W4:Y:S02]  /*94e0*/  SYNCS.PHASECHK.TRANS64.TRYWAIT P0, [R0+URZ+0x88], R5 ;  /* 0x00008805000075a7 */ /* 0x00452400080011ff */
[----:B----4-:R-:W-:Y:S05]  /*94f0*/  @!P0 NANOSLEEP.SYNCS 0x989680 ;  /* 0x009896800000895d */ /* 0x010fea0003900000 */
[----:B------:R-:W4:Y:S02]  /*9500*/  @!P0 SYNCS.PHASECHK.TRANS64 P0, [R0+URZ+0x88], R5 ;  /* 0x00008805000085a7 */ /* 0x000f2400080010ff */
[----:B----4-:R-:W-:Y:S05]  /*9510*/  @!P0 BRA `(.L_x_145) ;  /* 0xfffffffc00f08947 */ /* 0x010fea000383ffff */
[----:B------:R-:W-:Y:S05]  /*9520*/  BRA `(.L_x_31) ;  /* 0xffffff8c008c7947 */ /* 0x000fea000383ffff */
.L_x_37:
[----:B-1----:R-:W-:-:S07]  /*9530*/  MOV R0, UR41 ;  /* 0x0000002900007c02 */ /* 0x002fce0008000f00 */
.L_x_146:
[----:B-1----:R1:W2:Y:S02]  /*9540*/  SYNCS.PHASECHK.TRANS64.TRYWAIT P0, [R0+URZ+0x160], R4 ;  /* 0x00016004000075a7 */ /* 0x0022a400080011ff */
[----:B--2---:R-:W-:Y:S05]  /*9550*/  @!P0 NANOSLEEP.SYNCS 0x989680 ;  /* 0x009896800000895d */ /* 0x004fea0003900000 */
[----:B------:R-:W2:Y:S02]  /*9560*/  @!P0 SYNCS.PHASECHK.TRANS64 P0, [R0+URZ+0x160], R4 ;  /* 0x00016004000085a7 */ /* 0x000ea400080010ff */
[----:B--2---:R-:W-:Y:S05]  /*9570*/  @!P0 BRA `(.L_x_146) ;  /* 0xfffffffc00f08947 */ /* 0x004fea000383ffff */
[----:B------:R-:W-:Y:S05]  /*9580*/  BRA `(.L_x_147) ;  /* 0xffffff90009c7947 */ /* 0x000fea000383ffff */
.L_x_41:
[----:B------:R-:W-:-:S07]  /*9590*/  MOV R0, UR4 ;  /* 0x0000000400007c02 */ /* 0x000fce0008000f00 */
.L_x_148:
[----:B-1----:R1:W2:Y:S02]  /*95a0*/  SYNCS.PHASECHK.TRANS64.TRYWAIT P0, [R0+URZ], R2 ;  /* 0x00000002000075a7 */ /* 0x0022a400080011ff */
[----:B--2---:R-:W-:Y:S05]  /*95b0*/  @!P0 NANOSLEEP.SYNCS 0x989680 ;  /* 0x009896800000895d */ /* 0x004fea0003900000 */
[----:B------:R-:W2:Y:S02]  /*95c0*/  @!P0 SYNCS.PHASECHK.TRANS64 P0, [R0+URZ], R2 ;  /* 0x00000002000085a7 */ /* 0x000ea400080010ff */
[----:B--2---:R-:W-:Y:S05]  /*95d0*/  @!P0 BRA `(.L_x_148) ;  /* 0xfffffffc00f08947 */ /* 0x004fea000383ffff */
[----:B------:R-:W-:Y:S05]  /*95e0*/  BRA `(.L_x_149) ;  /* 0xffffff9800307947 */ /* 0x000fea000383ffff */
.L_x_42:
[----:B------:R-:W-:-:S07]  /*95f0*/  MOV R0, UR5 ;  /* 0x0000000500007c02 */ /* 0x000fce0008000f00 */
.L_x_150:
[----:B-1----:R1:W2:Y:S02]  /*9600*/  SYNCS.PHASECHK.TRANS64.TRYWAIT P0, [R0+URZ], R3 ;  /* 0x00000003000075a7 */ /* 0x0022a400080011ff */
[----:B--2---:R-:W-:Y:S05]  /*9610*/  @!P0 NANOSLEEP.SYNCS 0x989680 ;  /* 0x009896800000895d */ /* 0x004fea0003900000 */
[----:B------:R-:W2:Y:S02]  /*9620*/  @!P0 SYNCS.PHASECHK.TRANS64 P0, [R0+URZ], R3 ;  /* 0x00000003000085a7 */ /* 0x000ea400080010ff */
[----:B--2---:R-:W-:Y:S05]  /*9630*/  @!P0 BRA `(.L_x_150) ;  /* 0xfffffffc00f08947 */ /* 0x004fea000383ffff */
[----:B------:R-:W-:Y:S05]  /*9640*/  BRA `(.L_x_151) ;  /* 0xffffff98003c7947 */ /* 0x000fea000383ffff */
.L_x_43:
[----:B------:R-:W-:-:S07]  /*9650*/  MOV R0, UR5 ;  /* 0x0000000500007c02 */ /* 0x000fce0008000f00 */
.L_x_152:
[----:B-1----:R1:W2:Y:S02]  /*9660*/  SYNCS.PHASECHK.TRANS64.TRYWAIT P0, [R0+URZ], R3 ;  /* 0x00000003000075a7 */ /* 0x0022a400080011ff */
[----:B--2---:R-:W-:Y:S05]  /*9670*/  @!P0 NANOSLEEP.SYNCS 0x989680 ;  /* 0x009896800000895d */ /* 0x004fea0003900000 */
[----:B------:R-:W2:Y:S02]  /*9680*/  @!P0 SYNCS.PHASECHK.TRANS64 P0, [R0+URZ], R3 ;  /* 0x00000003000085a7 */ /* 0x000ea400080010ff */
[----:B--2---:R-:W-:Y:S05]  /*9690*/  @!P0 BRA `(.L_x_152) ;  /* 0xfffffffc00f08947 */ /* 0x004fea000383ffff */
[----:B------:R-:W-:Y:S05]  /*96a0*/  BRA `(.L_x_153) ;  /* 0xffffff9800487947 */ /* 0x000fea000383ffff */
.L_x_44:
[----:B------:R-:W-:-:S07]  /*96b0*/  MOV R0, UR5 ;  /* 0x0000000500007c02 */ /* 0x000fce0008000f00 */
.L_x_154:
[----:B-1----:R1:W2:Y:S02]  /*96c0*/  SYNCS.PHASECHK.TRANS64.TRYWAIT P0, [R0+URZ], R3 ;  /* 0x00000003000075a7 */ /* 0x0022a400080011ff */
[----:B--2---:R-:W-:Y:S05]  /*96d0*/  @!P0 NANOSLEEP.SYNCS 0x989680 ;  /* 0x009896800000895d */ /* 0x004fea0003900000 */
[----:B------:R-:W2:Y:S02]  /*96e0*/  @!P0 SYNCS.PHASECHK.TRANS64 P0, [R0+URZ], R3 ;  /* 0x00000003000085a7 */ /* 0x000ea400080010ff */
[----:B--2---:R-:W-:Y:S05]  /*96f0*/  @!P0 BRA `(.L_x_154) ;  /* 0xfffffffc00f08947 */ /* 0x004fea000383ffff */
[----:B------:R-:W-:Y:S05]  /*9700*/  BRA `(.L_x_155) ;  /* 0xffffff9800547947 */ /* 0x000fea000383ffff */
.L_x_45:
[----:B------:R-:W-:-:S07]  /*9710*/  MOV R0, UR5 ;  /* 0x0000000500007c02 */ /* 0x000fce0008000f00 */
.L_x_156:
[----:B-1----:R1:W2:Y:S02]  /*9720*/  SYNCS.PHASECHK.TRANS64.TRYWAIT P0, [R0+URZ], R3 ;  /* 0x00000003000075a7 */ /* 0x0022a400080011ff */
[----:B--2---:R-:W-:Y:S05]  /*9730*/  @!P0 NANOSLEEP.SYNCS 0x989680 ;  /* 0x009896800000895d */ /* 0x004fea0003900000 */
[----:B------:R-:W2:Y:S02]  /*9740*/  @!P0 SYNCS.PHASECHK.TRANS64 P0, [R0+URZ], R3 ;  /* 0x00000003000085a7 */ /* 0x000ea400080010ff */
[----:B--2---:R-:W-:Y:S05]  /*9750*/  @!P0 BRA `(.L_x_156) ;  /* 0xfffffffc00f08947 */ /* 0x004fea000383ffff */
[----:B------:R-:W-:Y:S05]  /*9760*/  BRA `(.L_x_157) ;  /* 0xffffff9800607947 */ /* 0x000fea000383ffff */
.L_x_46:
[----:B------:R-:W-:-:S07]  /*9770*/  MOV R0, UR5 ;  /* 0x0000000500007c02 */ /* 0x000fce0008000f00 */
.L_x_158:
[----:B-1----:R1:W2:Y:S02]  /*9780*/  SYNCS.PHASECHK.TRANS64.TRYWAIT P0, [R0+URZ], R3 ;  /* 0x00000003000075a7 */ /* 0x0022a400080011ff */
[----:B--2---:R-:W-:Y:S05]  /*9790*/  @!P0 NANOSLEEP.SYNCS 0x989680 ;  /* 0x009896800000895d */ /* 0x004fea0003900000 */
[----:B------:R-:W2:Y:S02]  /*97a0*/  @!P0 SYNCS.PHASECHK.TRANS64 P0, [R0+URZ], R3 ;  /* 0x00000003000085a7 */ /* 0x000ea400080010ff */
[----:B--2---:R-:W-:Y:S05]  /*97b0*/  @!P0 BRA `(.L_x_158) ;  /* 0xfffffffc00f08947 */ /* 0x004fea000383ffff */
[----:B------:R-:W-:Y:S05]  /*97c0*/  BRA `(.L_x_159) ;  /* 0xffffff98006c7947 */ /* 0x000fea000383ffff */
.L_x_47:
[----:B------:R-:W-:-:S07]  /*97d0*/  MOV R0, UR5 ;  /* 0x0000000500007c02 */ /* 0x000fce0008000f00 */
.L_x_160:
[----:B-1----:R1:W2:Y:S02]  /*97e0*/  SYNCS.PHASECHK.TRANS64.TRYWAIT P0, [R0+URZ], R3 ;  /* 0x00000003000075a7 */ /* 0x0022a400080011ff */
[----:B--2---:R-:W-:Y:S05]  /*97f0*/  @!P0 NANOSLEEP.SYNCS 0x989680 ;  /* 0x009896800000895d */ /* 0x004fea0003900000 */
[----:B------:R-:W2:Y:S02]  /*9800*/  @!P0 SYNCS.PHASECHK.TRANS64 P0, [R0+URZ], R3 ;  /* 0x00000003000085a7 */ /* 0x000ea400080010ff */
[----:B--2---:R-:W-:Y:S05]  /*9810*/  @!P0 BRA `(.L_x_160) ;  /* 0xfffffffc00f08947 */ /* 0x004fea000383ffff */
[----:B------:R-:W-:Y:S05]  /*9820*/  BRA `(.L_x_161) ;  /* 0xffffff9800787947 */ /* 0x000fea000383ffff */
.L_x_48:
[----:B------:R-:W-:-:S07]  /*9830*/  MOV R0, UR5 ;  /* 0x0000000500007c02 */ /* 0x000fce0008000f00 */
.L_x_162:
[----:B-1----:R1:W2:Y:S02]  /*9840*/  SYNCS.PHASECHK.TRANS64.TRYWAIT P0, [R0+URZ], R3 ;  /* 0x00000003000075a7 */ /* 0x0022a400080011ff */
[----:B--2---:R-:W-:Y:S05]  /*9850*/  @!P0 NANOSLEEP.SYNCS 0x989680 ;  /* 0x009896800000895d */ /* 0x004fea0003900000 */
[----:B------:R-:W2:Y:S02]  /*9860*/  @!P0 SYNCS.PHASECHK.TRANS64 P0, [R0+URZ], R3 ;  /* 0x00000003000085a7 */ /* 0x000ea400080010ff */
[----:B--2---:R-:W-:Y:S05]  /*9870*/  @!P0 BRA `(.L_x_162) ;  /* 0xfffffffc00f08947 */ /* 0x004fea000383ffff */
[----:B------:R-:W-:Y:S05]  /*9880*/  BRA `(.L_x_163) ;  /* 0xffffff9800847947 */ /* 0x000fea000383ffff */
.L_x_49:
[----:B------:R-:W-:-:S07]  /*9890*/  MOV R0, UR5 ;  /* 0x0000000500007c02 */ /* 0x000fce0008000f00 */
.L_x_164:
[----:B-1----:R1:W2:Y:S02]  /*98a0*/  SYNCS.PHASECHK.TRANS64.TRYWAIT P0, [R0+URZ], R3 ;  /* 0x00000003000075a7 */ /* 0x0022a400080011ff */
[----:B--2---:R-:W-:Y:S05]  /*98b0*/  @!P0 NANOSLEEP.SYNCS 0x989680 ;  /* 0x009896800000895d */ /* 0x004fea0003900000 */
[----:B------:R-:W2:Y:S02]  /*98c0*/  @!P0 SYNCS.PHASECHK.TRANS64 P0, [R0+URZ], R3 ;  /* 0x00000003000085a7 */ /* 0x000ea400080010ff */
[----:B--2---:R-:W-:Y:S05]  /*98d0*/  @!P0 BRA `(.L_x_164) ;  /* 0xfffffffc00f08947 */ /* 0x004fea000383ffff */
[----:B------:R-:W-:Y:S05]  /*98e0*/  BRA `(.L_x_165) ;  /* 0xffffff9800907947 */ /* 0x000fea000383ffff */
.L_x_50:
[----:B------:R-:W-:-:S07]  /*98f0*/  MOV R0, UR5 ;  /* 0x0000000500007c02 */ /* 0x000fce0008000f00 */
.L_x_166:
[----:B-1----:R1:W2:Y:S02]  /*9900*/  SYNCS.PHASECHK.TRANS64.TRYWAIT P0, [R0+URZ], R3 ;  /* 0x00000003000075a7 */ /* 0x0022a400080011ff */
[----:B--2---:R-:W-:Y:S05]  /*9910*/  @!P0 NANOSLEEP.SYNCS 0x989680 ;  /* 0x009896800000895d */ /* 0x004fea0003900000 */
[----:B------:R-:W2:Y:S02]  /*9920*/  @!P0 SYNCS.PHASECHK.TRANS64 P0, [R0+URZ], R3 ;  /* 0x00000003000085a7 */ /* 0x000ea400080010ff */
[----:B--2---:R-:W-:Y:S05]  /*9930*/  @!P0 BRA `(.L_x_166) ;  /* 0xfffffffc00f08947 */ /* 0x004fea000383ffff */
[----:B------:R-:W-:Y:S05]  /*9940*/  BRA `(.L_x_167) ;  /* 0xffffff98009c7947 */ /* 0x000fea000383ffff */
.L_x_51:
[----:B------:R-:W-:-:S07]  /*9950*/  MOV R0, UR5 ;  /* 0x0000000500007c02 */ /* 0x000fce0008000f00 */
.L_x_168:
[----:B-1----:R1:W2:Y:S02]  /*9960*/  SYNCS.PHASECHK.TRANS64.TRYWAIT P0, [R0+URZ], R3 ;  /* 0x00000003000075a7 */ /* 0x0022a400080011ff */
[----:B--2---:R-:W-:Y:S05]  /*9970*/  @!P0 NANOSLEEP.SYNCS 0x989680 ;  /* 0x009896800000895d */ /* 0x004fea0003900000 */
[----:B------:R-:W2:Y:S02]  /*9980*/  @!P0 SYNCS.PHASECHK.TRANS64 P0, [R0+URZ], R3 ;  /* 0x00000003000085a7 */ /* 0x000ea400080010ff */
[----:B--2---:R-:W-:Y:S05]  /*9990*/  @!P0 BRA `(.L_x_168) ;  /* 0xfffffffc00f08947 */ /* 0x004fea000383ffff */
[----:B------:R-:W-:Y:S05]  /*99a0*/  BRA `(.L_x_169) ;  /* 0xffffff9800a87947 */ /* 0x000fea000383ffff */
.L_x_52:
[----:B------:R-:W-:-:S07]  /*99b0*/  MOV R0, UR5 ;  /* 0x0000000500007c02 */ /* 0x000fce0008000f00 */
.L_x_170:
[----:B-1----:R1:W2:Y:S02]  /*99c0*/  SYNCS.PHASECHK.TRANS64.TRYWAIT P0, [R0+URZ], R3 ;  /* 0x00000003000075a7 */ /* 0x0022a400080011ff */
[----:B--2---:R-:W-:Y:S05]  /*99d0*/  @!P0 NANOSLEEP.SYNCS 0x989680 ;  /* 0x009896800000895d */ /* 0x004fea0003900000 */
[----:B------:R-:W2:Y:S02]  /*99e0*/  @!P0 SYNCS.PHASECHK.TRANS64 P0, [R0+URZ], R3 ;  /* 0x00000003000085a7 */ /* 0x000ea400080010ff */
[----:B--2---:R-:W-:Y:S05]  /*99f0*/  @!P0 BRA `(.L_x_170) ;  /* 0xfffffffc00f08947 */ /* 0x004fea000383ffff */
[----:B------:R-:W-:Y:S05]  /*9a00*/  BRA `(.L_x_171) ;  /* 0xffffff9800b47947 */ /* 0x000fea000383ffff */
.L_x_53:
[----:B------:R-:W-:-:S07]  /*9a10*/  MOV R0, UR5 ;  /* 0x0000000500007c02 */ /* 0x000fce0008000f00 */
.L_x_172:
[----:B-1----:R1:W2:Y:S02]  /*9a20*/  SYNCS.PHASECHK.TRANS64.TRYWAIT P0, [R0+URZ], R3 ;  /* 0x00000003000075a7 */ /* 0x0022a400080011ff */
[----:B--2---:R-:W-:Y:S05]  /*9a30*/  @!P0 NANOSLEEP.SYNCS 0x989680 ;  /* 0x009896800000895d */ /* 0x004fea0003900000 */
[----:B------:R-:W2:Y:S02]  /*9a40*/  @!P0 SYNCS.PHASECHK.TRANS64 P0, [R0+URZ], R3 ;  /* 0x00000003000085a7 */ /* 0x000ea400080010ff */
[----:B--2---:R-:W-:Y:S05]  /*9a50*/  @!P0 BRA `(.L_x_172) ;  /* 0xfffffffc00f08947 */ /* 0x004fea000383ffff */
[----:B------:R-:W-:Y:S05]  /*9a60*/  BRA `(.L_x_173) ;  /* 0xffffff9800c07947 */ /* 0x000fea000383ffff */
.L_x_54:
[----:B------:R-:W-:-:S07]  /*9a70*/  MOV R0, UR5 ;  /* 0x0000000500007c02 */ /* 0x000fce0008000f00 */
.L_x_174:
[----:B-1----:R1:W2:Y:S02]  /*9a80*/  SYNCS.PHASECHK.TRANS64.TRYWAIT P0, [R0+URZ], R3 ;  /* 0x00000003000075a7 */ /* 0x0022a400080011ff */
[----:B--2---:R-:W-:Y:S05]  /*9a90*/  @!P0 NANOSLEEP.SYNCS 0x989680 ;  /* 0x009896800000895d */ /* 0x004fea0003900000 */
[----:B------:R-:W2:Y:S02]  /*9aa0*/  @!P0 SYNCS.PHASECHK.TRANS64 P0, [R0+URZ], R3 ;  /* 0x00000003000085a7 */ /* 0x000ea400080010ff */
[----:B--2---:R-:W-:Y:S05]  /*9ab0*/  @!P0 BRA `(.L_x_174) ;  /* 0xfffffffc00f08947 */ /* 0x004fea000383ffff */
[----:B------:R-:W-:Y:S05]  /*9ac0*/  BRA `(.L_x_175) ;  /* 0xffffff9800cc7947 */ /* 0x000fea000383ffff */
.L_x_55:
[----:B------:R-:W-:-:S07]  /*9ad0*/  MOV R0, UR5 ;  /* 0x0000000500007c02 */ /* 0x000fce0008000f00 */
.L_x_176:
[----:B-1----:R1:W2:Y:S02]  /*9ae0*/  SYNCS.PHASECHK.TRANS64.TRYWAIT P0, [R0+URZ], R3 ;  /* 0x00000003000075a7 */ /* 0x0022a400080011ff */
[----:B--2---:R-:W-:Y:S05]  /*9af0*/  @!P0 NANOSLEEP.SYNCS 0x989680 ;  /* 0x009896800000895d */ /* 0x004fea0003900000 */
[----:B------:R-:W2:Y:S02]  /*9b00*/  @!P0 SYNCS.PHASECHK.TRANS64 P0, [R0+URZ], R3 ;  /* 0x00000003000085a7 */ /* 0x000ea400080010ff */
[----:B--2---:R-:W-:Y:S05]  /*9b10*/  @!P0 BRA `(.L_x_176) ;  /* 0xfffffffc00f08947 */ /* 0x004fea000383ffff */
[----:B------:R-:W-:Y:S05]  /*9b20*/  BRA `(.L_x_177) ;  /* 0xffffff9800d87947 */ /* 0x000fea000383ffff */
.L_x_56:
[----:B------:R-:W-:-:S07]  /*9b30*/  MOV R0, UR5 ;  /* 0x0000000500007c02 */ /* 0x000fce0008000f00 */
.L_x_178:
[----:B-1----:R1:W2:Y:S02]  /*9b40*/  SYNCS.PHASECHK.TRANS64.TRYWAIT P0, [R0+URZ], R3 ;  /* 0x00000003000075a7 */ /* 0x0022a400080011ff */
[----:B--2---:R-:W-:Y:S05]  /*9b50*/  @!P0 NANOSLEEP.SYNCS 0x989680 ;  /* 0x009896800000895d */ /* 0x004fea0003900000 */
[----:B------:R-:W2:Y:S02]  /*9b60*/  @!P0 SYNCS.PHASECHK.TRANS64 P0, [R0+URZ], R3 ;  /* 0x00000003000085a7 */ /* 0x000ea400080010ff */
[----:B--2---:R-:W-:Y:S05]  /*9b70*/  @!P0 BRA `(.L_x_178) ;  /* 0xfffffffc00f08947 */ /* 0x004fea000383ffff */
[----:B------:R-:W-:Y:S05]  /*9b80*/  BRA `(.L_x_179) ;  /* 0xffffff9800e47947 */ /* 0x000fea000383ffff */
.L_x_59:
[----:B------:R-:W-:-:S07]  /*9b90*/  MOV R4, UR4 ;  /* 0x0000000400047c02 */ /* 0x000fce0008000f00 */
.L_x_180:
[----:B-1----:R1:W2:Y:S02]  /*9ba0*/  SYNCS.PHASECHK.TRANS64.TRYWAIT P1, [R4+URZ+0x168], R6 ;  /* 0x00016806040075a7 */ /* 0x0022a400080211ff */
[----:B--2---:R-:W-:Y:S05]  /*9bb0*/  @!P1 NANOSLEEP.SYNCS 0x989680 ;  /* 0x009896800000995d */ /* 0x004fea0003900000 */
[----:B------:R-:W2:Y:S02]  /*9bc0*/  @!P1 SYNCS.PHASECHK.TRANS64 P1, [R4+URZ+0x168], R6 ;  /* 0x00016806040095a7 */ /* 0x000ea400080210ff */
[----:B--2---:R-:W-:Y:S05]  /*9bd0*/  @!P1 BRA `(.L_x_180) ;  /* 0xfffffffc00f09947 */ /* 0x004fea000383ffff */
[----:B------:R-:W-:Y:S05]  /*9be0*/  BRA `(.L_x_181) ;  /* 0xffffff9c00507947 */ /* 0x000fea000383ffff */
.L_x_60:
[----:B-1----:R-:W-:-:S07]  /*9bf0*/  MOV R4, UR4 ;  /* 0x0000000400047c02 */ /* 0x002fce0008000f00 */
.L_x_182:
[----:B-1----:R1:W2:Y:S02]  /*9c00*/  SYNCS.PHASECHK.TRANS64.TRYWAIT P1, [R4+URZ+0x160], R5 ;  /* 0x00016005040075a7 */ /* 0x0022a400080211ff */
[----:B--2---:R-:W-:Y:S05]  /*9c10*/  @!P1 NANOSLEEP.SYNCS 0x989680 ;  /* 0x009896800000995d */ /* 0x004fea0003900000 */
[----:B------:R-:W2:Y:S02]  /*9c20*/  @!P1 SYNCS.PHASECHK.TRANS64 P1, [R4+URZ+0x160], R5 ;  /* 0x00016005040095a7 */ /* 0x000ea400080210ff */
[----:B--2---:R-:W-:Y:S05]  /*9c30*/  @!P1 BRA `(.L_x_182) ;  /* 0xfffffffc00f09947 */ /* 0x004fea000383ffff */
[----:B------:R-:W-:Y:S05]  /*9c40*/  BRA `(.L_x_183) ;  /* 0xffffff9c00587947 */ /* 0x000fea000383ffff */
.L_x_68:
[----:B------:R-:W-:-:S07]  /*9c50*/  MOV R2, UR18 ;  /* 0x0000001200027c02 */ /* 0x000fce0008000f00 */
.L_x_184:
[----:B-1----:R1:W2:Y:S02]  /*9c60*/  SYNCS.PHASECHK.TRANS64.TRYWAIT P0, [R2+URZ+0x160], R4 ;  /* 0x00016004020075a7 */ /* 0x0022a400080011ff */
[----:B--2---:R-:W-:Y:S05]  /*9c70*/  @!P0 NANOSLEEP.SYNCS 0x989680 ;  /* 0x009896800000895d */ /* 0x004fea0003900000 */
[----:B------:R-:W2:Y:S02]  /*9c80*/  @!P0 SYNCS.PHASECHK.TRANS64 P0, [R2+URZ+0x160], R4 ;  /* 0x00016004020085a7 */ /* 0x000ea400080010ff */
[----:B--2---:R-:W-:Y:S05]  /*9c90*/  @!P0 BRA `(.L_x_184) ;  /* 0xfffffffc00f08947 */ /* 0x004fea000383ffff */
[----:B------:R-:W-:Y:S05]  /*9ca0*/  BRA `(.L_x_185) ;  /* 0xffffffa000dc7947 */ /* 0x000fea000383ffff */
.L_x_69:
[----:B------:R-:W-:-:S07]  /*9cb0*/  MOV R4, UR23 ;  /* 0x0000001700047c02 */ /* 0x000fce0008000f00 */
.L_x_186:
[----:B-1----:R1:W2:Y:S02]  /*9cc0*/  SYNCS.PHASECHK.TRANS64.TRYWAIT P0, [R4+URZ+0x180], R2 ;  /* 0x00018002040075a7 */ /* 0x0022a400080011ff */
[----:B--2---:R-:W-:Y:S05]  /*9cd0*/  @!P0 NANOSLEEP.SYNCS 0x989680 ;  /* 0x009896800000895d */ /* 0x004fea0003900000 */
[----:B------:R-:W2:Y:S02]  /*9ce0*/  @!P0 SYNCS.PHASECHK.TRANS64 P0, [R4+URZ+0x180], R2 ;  /* 0x00018002040085a7 */ /* 0x000ea400080010ff */
[----:B--2---:R-:W-:Y:S05]  /*9cf0*/  @!P0 BRA `(.L_x_186) ;  /* 0xfffffffc00f08947 */ /* 0x004fea000383ffff */
[----:B------:R-:W-:Y:S05]  /*9d00*/  BRA `(.L_x_187) ;  /* 0xffffffa000f87947 */ /* 0x000fea000383ffff */
.L_x_72:
[----:B-1----:R-:W-:Y:S07]  /*9d10*/  MOV R2, UR16 ;  /* 0x0000001000027c02 */ /* 0x002fee0008000f00 */
.L_x_188:
[----:B-1----:R1:W2:Y:S02]  /*9d20*/  SYNCS.PHASECHK.TRANS64.TRYWAIT P0, [R2+URZ], R5 ;  /* 0x00000005020075a7 */ /* 0x0022a400080011ff */
[----:B--2---:R-:W-:Y:S05]  /*9d30*/  @!P0 NANOSLEEP.SYNCS 0x989680 ;  /* 0x009896800000895d */ /* 0x004fea0003900000 */
[----:B------:R-:W2:Y:S02]  /*9d40*/  @!P0 SYNCS.PHASECHK.TRANS64 P0, [R2+URZ], R5 ;  /* 0x00000005020085a7 */ /* 0x000ea400080010ff */
[----:B--2---:R-:W-:Y:S05]  /*9d50*/  @!P0 BRA `(.L_x_188) ;  /* 0xfffffffc00f08947 */ /* 0x004fea000383ffff */
[----:B------:R-:W-:Y:S05]  /*9d60*/  BRA `(.L_x_71) ;  /* 0xffffffa4001c7947 */ /* 0x000fea000383ffff */
.L_x_75:
[----:B------:R-:W-:-:S07]  /*9d70*/  MOV R2, UR4 ;  /* 0x0000000400027c02 */ /* 0x000fce0008000f00 */
.L_x_189:
[----:B-1----:R1:W3:Y:S02]  /*9d80*/  SYNCS.PHASECHK.TRANS64.TRYWAIT P0, [R2+URZ], R3 ;  /* 0x00000003020075a7 */ /* 0x0022e400080011ff */
[----:B---3--:R-:W-:Y:S05]  /*9d90*/  @!P0 NANOSLEEP.SYNCS 0x989680 ;  /* 0x009896800000895d */ /* 0x008fea0003900000 */
[----:B------:R-:W3:Y:S02]  /*9da0*/  @!P0 SYNCS.PHASECHK.TRANS64 P0, [R2+URZ], R3 ;  /* 0x00000003020085a7 */ /* 0x000ee400080010ff */
[----:B---3--:R-:W-:Y:S05]  /*9db0*/  @!P0 BRA `(.L_x_189) ;  /* 0xfffffffc00f08947 */ /* 0x008fea000383ffff */
[----:B------:R-:W-:Y:S05]  /*9dc0*/  BRA `(.L_x_190) ;  /* 0xffffffa400e87947 */ /* 0x000fea000383ffff */
.L_x_76:
[----:B------:R-:W-:-:S07]  /*9dd0*/  MOV R2, UR4 ;  /* 0x0000000400027c02 */ /* 0x000fce0008000f00 */
.L_x_191:
[----:B-1----:R1:W2:Y:S02]  /*9de0*/  SYNCS.PHASECHK.TRANS64.TRYWAIT P0, [R2+URZ], R3 ;  /* 0x00000003020075a7 */ /* 0x0022a400080011ff */
[----:B--2---:R-:W-:Y:S05]  /*9df0*/  @!P0 NANOSLEEP.SYNCS 0x989680 ;  /* 0x009896800000895d */ /* 0x004fea0003900000 */
[----:B------:R-:W2:Y:S02]  /*9e00*/  @!P0 SYNCS.PHASECHK.TRANS64 P0, [R2+URZ], R3 ;  /* 0x00000003020085a7 */ /* 0x000ea400080010ff */
[----:B--2---:R-:W-:Y:S05]  /*9e10*/  @!P0 BRA `(.L_x_191) ;  /* 0xfffffffc00f08947 */ /* 0x004fea000383ffff */
[----:B------:R-:W-:Y:S05]  /*9e20*/  BRA `(.L_x_192) ;  /* 0xffffffa400f47947 */ /* 0x000fea000383ffff */
.L_x_81:
[----:B------:R-:W-:Y:S07]  /*9e30*/  MOV R0, UR20 ;  /* 0x0000001400007c02 */ /* 0x000fee0008000f00 */
.L_x_193:
[----:B-1----:R1:W2:Y:S02]  /*9e40*/  SYNCS.PHASECHK.TRANS64.TRYWAIT P0, [R0+URZ+0x160], R2 ;  /* 0x00016002000075a7 */ /* 0x0022a400080011ff */
[----:B--2---:R-:W-:Y:S05]  /*9e50*/  @!P0 NANOSLEEP.SYNCS 0x989680 ;  /* 0x009896800000895d */ /* 0x004fea0003900000 */
[----:B------:R-:W2:Y:S02]  /*9e60*/  @!P0 SYNCS.PHASECHK.TRANS64 P0, [R0+URZ+0x160], R2 ;  /* 0x00016002000085a7 */ /* 0x000ea400080010ff */
[----:B--2---:R-:W-:Y:S05]  /*9e70*/  @!P0 BRA `(.L_x_193) ;  /* 0xfffffffc00f08947 */ /* 0x004fea000383ffff */
[----:B------:R-:W-:Y:S05]  /*9e80*/  BRA `(.L_x_194) ;  /* 0xffffffac00547947 */ /* 0x000fea000383ffff */
.L_x_84:
[----:B------:R-:W-:Y:S07]  /*9e90*/  MOV R0, UR20 ;  /* 0x0000001400007c02 */ /* 0x000fee0008000f00 */
.L_x_195:
[----:B-1----:R1:W2:Y:S02]  /*9ea0*/  SYNCS.PHASECHK.TRANS64.TRYWAIT P2, [R0+URZ+0x158], R2 ;  /* 0x00015802000075a7 */ /* 0x0022a400080411ff */
[----:B--2---:R-:W-:Y:S05]  /*9eb0*/  @!P2 NANOSLEEP.SYNCS 0x989680 ;  /* 0x009896800000a95d */ /* 0x004fea0003900000 */
[----:B------:R-:W2:Y:S02]  /*9ec0*/  @!P2 SYNCS.PHASECHK.TRANS64 P2, [R0+URZ+0x158], R2 ;  /* 0x000158020000a5a7 */ /* 0x000ea400080410ff */
[----:B--2---:R-:W-:Y:S05]  /*9ed0*/  @!P2 BRA `(.L_x_195) ;  /* 0xfffffffc00f0a947 */ /* 0x004fea000383ffff */
[----:B------:R-:W-:Y:S05]  /*9ee0*/  BRA `(.L_x_83) ;  /* 0xffffffb000b87947 */ /* 0x000fea000383ffff */
.L_x_87:
[----:B------:R-:W-:Y:S07]  /*9ef0*/  MOV R2, UR20 ;  /* 0x0000001400027c02 */ /* 0x000fee0008000f00 */
.L_x_196:
[----:B-1----:R1:W2:Y:S02]  /*9f00*/  SYNCS.PHASECHK.TRANS64.TRYWAIT P1, [R2+URZ+0x130], R8 ;  /* 0x00013008020075a7 */ /* 0x0022a400080211ff */
[----:B--2---:R-:W-:Y:S05]  /*9f10*/  @!P1 NANOSLEEP.SYNCS 0x989680 ;  /* 0x009896800000995d */ /* 0x004fea0003900000 */
[----:B------:R-:W2:Y:S02]  /*9f20*/  @!P1 SYNCS.PHASECHK.TRANS64 P1, [R2+URZ+0x130], R8 ;  /* 0x00013008020095a7 */ /* 0x000ea400080210ff */
[----:B--2---:R-:W-:Y:S05]  /*9f30*/  @!P1 BRA `(.L_x_196) ;  /* 0xfffffffc00f09947 */ /* 0x004fea000383ffff */
[----:B------:R-:W-:Y:S05]  /*9f40*/  BRA `(.L_x_197) ;  /* 0xffffffb4006c7947 */ /* 0x000fea000383ffff */
.L_x_88:
[----:B------:R-:W-:Y:S07]  /*9f50*/  MOV R2, UR20 ;  /* 0x0000001400027c02 */ /* 0x000fee0008000f00 */
.L_x_198:
[----:B-1----:R1:W2:Y:S02]  /*9f60*/  SYNCS.PHASECHK.TRANS64.TRYWAIT P1, [R2+URZ+0x138], R8 ;  /* 0x00013808020075a7 */ /* 0x0022a400080211ff */
[----:B--2---:R-:W-:Y:S05]  /*9f70*/  @!P1 NANOSLEEP.SYNCS 0x989680 ;  /* 0x009896800000995d */ /* 0x004fea0003900000 */
[----:B------:R-:W2:Y:S02]  /*9f80*/  @!P1 SYNCS.PHASECHK.TRANS64 P1, [R2+URZ+0x138], R8 ;  /* 0x00013808020095a7 */ /* 0x000ea400080210ff */
[----:B--2---:R-:W-:Y:S05]  /*9f90*/  @!P1 BRA `(.L_x_198) ;  /* 0xfffffffc00f09947 */ /* 0x004fea000383ffff */
[----:B------:R-:W-:Y:S05]  /*9fa0*/  BRA `(.L_x_199) ;  /* 0xffffffb400b47947 */ /* 0x000fea000383ffff */
.L_x_89:
[----:B------:R-:W-:Y:S07]  /*9fb0*/  MOV R2, UR20 ;  /* 0x0000001400027c02 */ /* 0x000fee0008000f00 */
.L_x_200:
[----:B-1----:R1:W2:Y:S02]  /*9fc0*/  SYNCS.PHASECHK.TRANS64.TRYWAIT P1, [R2+URZ+0x140], R8 ;  /* 0x00014008020075a7 */ /* 0x0022a400080211ff */
[----:B--2---:R-:W-:Y:S05]  /*9fd0*/  @!P1 NANOSLEEP.SYNCS 0x989680 ;  /* 0x009896800000995d */ /* 0x004fea0003900000 */
[----:B------:R-:W2:Y:S02]  /*9fe0*/  @!P1 SYNCS.PHASECHK.TRANS64 P1, [R2+URZ+0x140], R8 ;  /* 0x00014008020095a7 */ /* 0x000ea400080210ff */
[----:B--2---:R-:W-:Y:S05]  /*9ff0*/  @!P1 BRA `(.L_x_200) ;  /* 0xfffffffc00f09947 */ /* 0x004fea000383ffff */
[----:B------:R-:W-:Y:S05]  /*a000*/  BRA `(.L_x_201) ;  /* 0xffffffb400fc7947 */ /* 0x000fea000383ffff */
.L_x_90:
[----:B------:R-:W-:Y:S07]  /*a010*/  MOV R0, UR20 ;  /* 0x0000001400007c02 */ /* 0x000fee0008000f00 */
.L_x_202:
[----:B-1----:R1:W2:Y:S02]  /*a020*/  SYNCS.PHASECHK.TRANS64.TRYWAIT P0, [R0+URZ+0x148], R8 ;  /* 0x00014808000075a7 */ /* 0x0022a400080011ff */
[----:B--2---:R-:W-:Y:S05]  /*a030*/  @!P0 NANOSLEEP.SYNCS 0x989680 ;  /* 0x009896800000895d */ /* 0x004fea0003900000 */
[----:B------:R-:W2:Y:S02]  /*a040*/  @!P0 SYNCS.PHASECHK.TRANS64 P0, [R0+URZ+0x148], R8 ;  /* 0x00014808000085a7 */ /* 0x000ea400080010ff */
[----:B--2---:R-:W-:Y:S05]  /*a050*/  @!P0 BRA `(.L_x_202) ;  /* 0xfffffffc00f08947 */ /* 0x004fea000383ffff */
[----:B------:R-:W-:Y:S05]  /*a060*/  BRA `(.L_x_203) ;  /* 0xffffffb800447947 */ /* 0x000fea000383ffff */
.L_x_92:
[----:B------:R-:W-:-:S07]  /*a070*/  MOV R0, UR20 ;  /* 0x0000001400007c02 */ /* 0x000fce0008000f00 */
.L_x_204:
[----:B--2---:R2:W3:Y:S02]  /*a080*/  SYNCS.PHASECHK.TRANS64.TRYWAIT P0, [R0+URZ+0x130], R2 ;  /* 0x00013002000075a7 */ /* 0x0044e400080011ff */
[----:B---3--:R-:W-:Y:S05]  /*a090*/  @!P0 NANOSLEEP.SYNCS 0x989680 ;  /* 0x009896800000895d */ /* 0x008fea0003900000 */
[----:B------:R-:W3:Y:S02]  /*a0a0*/  @!P0 SYNCS.PHASECHK.TRANS64 P0, [R0+URZ+0x130], R2 ;  /* 0x00013002000085a7 */ /* 0x000ee400080010ff */
[----:B---3--:R-:W-:Y:S05]  /*a0b0*/  @!P0 BRA `(.L_x_204) ;  /* 0xfffffffc00f08947 */ /* 0x008fea000383ffff */
[----:B------:R-:W-:Y:S05]  /*a0c0*/  BRA `(.L_x_205) ;  /* 0xffffffb800a87947 */ /* 0x000fea000383ffff */
.L_x_93:
[----:B--2---:R-:W-:-:S07]  /*a0d0*/  MOV R0, UR20 ;  /* 0x0000001400007c02 */ /* 0x004fce0008000f00 */
.L_x_206:
[----:B--2---:R2:W3:Y:S02]  /*a0e0*/  SYNCS.PHASECHK.TRANS64.TRYWAIT P0, [R0+URZ+0x138], R2 ;  /* 0x00013802000075a7 */ /* 0x0044e400080011ff */
[----:B---3--:R-:W-:Y:S05]  /*a0f0*/  @!P0 NANOSLEEP.SYNCS 0x989680 ;  /* 0x009896800000895d */ /* 0x008fea0003900000 */
[----:B------:R-:W3:Y:S02]  /*a100*/  @!P0 SYNCS.PHASECHK.TRANS64 P0, [R0+URZ+0x138], R2 ;  /* 0x00013802000085a7 */ /* 0x000ee400080010ff */
[----:B---3--:R-:W-:Y:S05]  /*a110*/  @!P0 BRA `(.L_x_206) ;  /* 0xfffffffc00f08947 */ /* 0x008fea000383ffff */
[----:B------:R-:W-:Y:S05]  /*a120*/  BRA `(.L_x_207) ;  /* 0xffffffb800987947 */ /* 0x000fea000383ffff */
.L_x_94:
[----:B--2---:R-:W-:-:S07]  /*a130*/  MOV R0, UR20 ;  /* 0x0000001400007c02 */ /* 0x004fce0008000f00 */
.L_x_208:
[----:B--2---:R2:W3:Y:S02]  /*a140*/  SYNCS.PHASECHK.TRANS64.TRYWAIT P0, [R0+URZ+0x140], R2 ;  /* 0x00014002000075a7 */ /* 0x0044e400080011ff */
[----:B---3--:R-:W-:Y:S05]  /*a150*/  @!P0 NANOSLEEP.SYNCS 0x989680 ;  /* 0x009896800000895d */ /* 0x008fea0003900000 */
[----:B------:R-:W3:Y:S02]  /*a160*/  @!P0 SYNCS.PHASECHK.TRANS64 P0, [R0+URZ+0x140], R2 ;  /* 0x00014002000085a7 */ /* 0x000ee400080010ff */
[----:B---3--:R-:W-:Y:S05]  /*a170*/  @!P0 BRA `(.L_x_208) ;  /* 0xfffffffc00f08947 */ /* 0x008fea000383ffff */
[----:B------:R-:W-:Y:S05]  /*a180*/  BRA `(.L_x_209) ;  /* 0xffffffb800887947 */ /* 0x000fea000383ffff */
.L_x_96:
[----:B------:R-:W-:Y:S07]  /*a190*/  MOV R0, UR49 ;  /* 0x0000003100007c02 */ /* 0x000fee0008000f00 */
.L_x_210:
[----:B-1----:R1:W2:Y:S02]  /*a1a0*/  SYNCS.PHASECHK.TRANS64.TRYWAIT P0, [R0+URZ+0x160], R2 ;  /* 0x00016002000075a7 */ /* 0x0022a400080011ff */
[----:B--2---:R-:W-:Y:S05]  /*a1b0*/  @!P0 NANOSLEEP.SYNCS 0x989680 ;  /* 0x009896800000895d */ /* 0x004fea0003900000 */
[----:B------:R-:W2:Y:S02]  /*a1c0*/  @!P0 SYNCS.PHASECHK.TRANS64 P0, [R0+URZ+0x160], R2 ;  /* 0x00016002000085a7 */ /* 0x000ea400080010ff */
[----:B--2---:R-:W-:Y:S05]  /*a1d0*/  @!P0 BRA `(.L_x_210) ;  /* 0xfffffffc00f08947 */ /* 0x004fea000383ffff */
[----:B------:R-:W-:Y:S05]  /*a1e0*/  BRA `(.L_x_211) ;  /* 0xffffffbc006c7947 */ /* 0x000fea000383ffff */
.L_x_107:
[----:B-1----:R-:W-:Y:S04]  /*a1f0*/  MOV R2, UR49 ;  /* 0x0000003100027c02 */ /* 0x002fe80008000f00 */
[----:B------:R1:W2:Y:S03]  /*a200*/  SYNCS.PHASECHK.TRANS64.TRYWAIT P1, [R2+URZ+0x110], R3 ;  /* 0x00011003020075a7 */ /* 0x0002a600080211ff */
[----:B--2---:R-:W-:Y:S05]  /*a210*/  @!P1 NANOSLEEP.SYNCS 0x989680 ;  /* 0x009896800000995d */ /* 0x004fea0003900000 */
[----:B------:R-:W2:Y:S02]  /*a220*/  @!P1 SYNCS.PHASECHK.TRANS64 P1, [R2+URZ+0x110], R3 ;  /* 0x00011003020095a7 */ /* 0x000ea400080210ff */
[----:B--2---:R-:W-:Y:S05]  /*a230*/  @!P1 BRA `(.L_x_107) ;  /* 0xfffffffc00ec9947 */ /* 0x004fea000383ffff */
[----:B------:R-:W-:Y:S05]  /*a240*/  BRA `(.L_x_106) ;  /* 0xffffffcc00407947 */ /* 0x000fea000383ffff */
.L_x_109:
[----:B-1----:R1:W4:Y:S02]  /*a250*/  SYNCS.PHASECHK.TRANS64.TRYWAIT P0, [R70+URZ+0x170], R0 ;  /* 0x00017000460075a7 */ /* 0x00232400080011ff */
[----:B----4-:R-:W-:Y:S05]  /*a260*/  @!P0 NANOSLEEP.SYNCS 0x989680 ;  /* 0x009896800000895d */ /* 0x010fea0003900000 */
[----:B------:R-:W4:Y:S02]  /*a270*/  @!P0 SYNCS.PHASECHK.TRANS64 P0, [R70+URZ+0x170], R0 ;  /* 0x00017000460085a7 */ /* 0x000f2400080010ff */
[----:B----4-:R-:W-:Y:S05]  /*a280*/  @!P0 BRA `(.L_x_109) ;  /* 0xfffffffc00f08947 */ /* 0x010fea000383ffff */
[----:B------:R-:W-:Y:S05]  /*a290*/  BRA `(.L_x_108) ;  /* 0xffffffcc00647947 */ /* 0x000fea000383ffff */
.L_x_118:
[----:B---3--:R3:W4:Y:S02]  /*a2a0*/  SYNCS.PHASECHK.TRANS64.TRYWAIT P0, [R4+URZ+0x110], R0 ;  /* 0x00011000040075a7 */ /* 0x00872400080011ff */
[----:B----4-:R-:W-:Y:S05]  /*a2b0*/  @!P0 NANOSLEEP.SYNCS 0x989680 ;  /* 0x009896800000895d */ /* 0x010fea0003900000 */
[----:B------:R-:W4:Y:S02]  /*a2c0*/  @!P0 SYNCS.PHASECHK.TRANS64 P0, [R4+URZ+0x110], R0 ;  /* 0x00011000040085a7 */ /* 0x000f2400080010ff */
[----:B----4-:R-:W-:Y:S05]  /*a2d0*/  @!P0 BRA `(.L_x_118) ;  /* 0xfffffffc00f08947 */ /* 0x010fea000383ffff */
[----:B------:R-:W-:Y:S05]  /*a2e0*/  BRA `(.L_x_117) ;  /* 0xffffffd4005c7947 */ /* 0x000fea000383ffff */
.L_x_126:
[----:B-1----:R1:W4:Y:S02]  /*a2f0*/  SYNCS.PHASECHK.TRANS64.TRYWAIT P0, [R2+URZ+0x110], R4 ;  /* 0x00011004020075a7 */ /* 0x00232400080011ff */
[----:B----4-:R-:W-:Y:S05]  /*a300*/  @!P0 NANOSLEEP.SYNCS 0x989680 ;  /* 0x009896800000895d */ /* 0x010fea0003900000 */
[----:B------:R-:W4:Y:S02]  /*a310*/  @!P0 SYNCS.PHASECHK.TRANS64 P0, [R2+URZ+0x110], R4 ;  /* 0x00011004020085a7 */ /* 0x000f2400080010ff */
[----:B----4-:R-:W-:Y:S05]  /*a320*/  @!P0 BRA `(.L_x_126) ;  /* 0xfffffffc00f08947 */ /* 0x010fea000383ffff */
[----:B------:R-:W-:Y:S05]  /*a330*/  BRA `(.L_x_125) ;  /* 0xffffffdc00747947 */ /* 0x000fea000383ffff */
.L_x_134:
[----:B---3--:R3:W4:Y:S02]  /*a340*/  SYNCS.PHASECHK.TRANS64.TRYWAIT P0, [R3+URZ+0x110], R0 ;  /* 0x00011000030075a7 */ /* 0x00872400080011ff */
[----:B----4-:R-:W-:Y:S05]  /*a350*/  @!P0 NANOSLEEP.SYNCS 0x989680 ;  /* 0x009896800000895d */ /* 0x010fea0003900000 */
[----:B------:R-:W4:Y:S02]  /*a360*/  @!P0 SYNCS.PHASECHK.TRANS64 P0, [R3+URZ+0x110], R0 ;  /* 0x00011000030085a7 */ /* 0x000f2400080010ff */
[----:B----4-:R-:W-:Y:S05]  /*a370*/  @!P0 BRA `(.L_x_134) ;  /* 0xfffffffc00f08947 */ /* 0x010fea000383ffff */
[----:B------:R-:W-:Y:S05]  /*a380*/  BRA `(.L_x_133) ;  /* 0xffffffe400887947 */ /* 0x000fea000383ffff */
        .weak           $__internal_0_$__cuda_sm10x_tcgen05_guardrail_trap_col_being_dealloced_not_returned_by_alloc
        .type           $__internal_0_$__cuda_sm10x_tcgen05_guardrail_trap_col_being_dealloced_not_returned_by_alloc,@function
        .size           $__internal_0_$__cuda_sm10x_tcgen05_guardrail_trap_col_being_dealloced_not_returned_by_alloc,($__internal_1_$__cuda_sm10x_tcgen05_guardrail_trap_phase_invalid_during_alloc - $__internal_0_$__cuda_sm10x_tcgen05_guardrail_trap_col_being_dealloced_not_returned_by_alloc)
$__internal_0_$__cuda_sm10x_tcgen05_guardrail_trap_col_being_dealloced_not_returned_by_alloc:
[----:B------:R-:W-:Y:S05]  /*a390*/  BPT.TRAP 0x1 ;  /* 0x000000040000795c */ /* 0x000fea0000300000 */
[----:B------:R-:W-:-:S04]  /*a3a0*/  HFMA2 R3, -RZ, RZ, 0, 0 ;  /* 0x00000000ff037431 */ /* 0x000fc800000001ff */
[----:B------:R-:W-:Y:S05]  /*a3b0*/  RET.REL.NODEC R2 `(_ZN7cutlass13device_kernelINS_4conv6kernel13ConvUniversalINS1_16ConvProblemShapeILNS1_8OperatorE1ELi3EEENS1_10collective14CollectiveConvINS1_47MainloopSm100TmaUmmaWarpSpecializedImplicitGemmILS5_1ELi17ELi3ELi1ELi2EN4cute5tupleIJNSA_1CILi2EEENSC_ILi1EEESE_EEEEENSB_IJNSC_ILi64EEENSC_ILi128EEENSB_IJNSC_ILi32EEEEEEEEENS_6half_tESM_NSA_8TiledMMAINSA_8MMA_AtomIJNSA_20SM100_MMA_F16BF16_SSISM_SM_fLi64ELi128ELNSA_4UMMA5MajorE0ELSR_1ELNSQ_7ScaleInE0ELSS_0EEEEEENSA_6LayoutINSB_IJSE_SE_SE_EEENSB_IJNSC_ILi0EEESX_SX_EEEEENSB_IJNSA_10UnderscoreES10_S10_EEEEENS7_6detail27Sm100ImplicitGemmTileTraitsINSA_20SM90_TMA_LOAD_IM2COLENSA_14ComposedLayoutINSA_7SwizzleILi2ELi4ELi3EEENSA_18smem_ptr_flag_bitsILi16EEENSV_INSB_IJNSC_ILi8EEESJ_EEENSB_IJSJ_SE_EEEEEEEvEENS14_INSA_23SM90_TMA_LOAD_MULTICASTENS16_INS17_ILi3ELi4ELi3EEES1A_NSV_INSB_IJSH_S1B_EEENSB_IJSE_SH_EEEEEEEvEEEENS_8epilogue10collective18CollectiveEpilogueINS1P_23Sm100TmaWarpSpecializedILi4ELi2ELi16ELb1ELb0EEEJSL_NSB_IJNSV_ISH_SE_EENSV_ISJ_SE_EEEEESM_NSB_IJNSB_IJllllEEESE_SX_EEESM_S1Y_NS1P_6fusion15FusionCallbacksIS1T_NS1Z_17LinearCombinationISM_fSM_fLNS_15FloatRoundStyleE2EEESL_S1W_JEEENSA_5SM1004TMEM4LOAD26SM100_TMEM_LOAD_16dp256b4xES15_S1F_NSA_17SM75_U32x4_LDSM_NENSA_21SM90_TMA_STORE_IM2COLES1F_NSA_17SM90_U32x4_STSM_NENSA_39AutoVectorizingCopyWithAssumedAlignmentILi128EEEEEEvvEEEEvNT_6ParamsE) ;  /* 0xffffff5c02107950 */ /* 0x000fea0003c3ffff */
        .weak           $__internal_1_$__cuda_sm10x_tcgen05_guardrail_trap_phase_invalid_during_alloc
        .type           $__internal_1_$__cuda_sm10x_tcgen05_guardrail_trap_phase_invalid_during_alloc,@function
        .size           $__internal_1_$__cuda_sm10x_tcgen05_guardrail_trap_phase_invalid_during_alloc,($__internal_2_$__cuda_sm10x_tcgen05_guardrail_trap_unallocated_columns_being_dealloced - $__internal_1_$__cuda_sm10x_tcgen05_guardrail_trap_phase_invalid_during_alloc)
$__internal_1_$__cuda_sm10x_tcgen05_guardrail_trap_phase_invalid_during_alloc:
[----:B------:R-:W-:Y:S05]  /*a3c0*/  BPT.TRAP 0x1 ;  /* 0x000000040000795c */ /* 0x000fea0000300000 */
[----:B------:R-:W-:-:S04]  /*a3d0*/  MOV R5, 0x0 ;  /* 0x0000000000057802 */ /* 0x000fc80000000f00 */
[----:B------:R-:W-:Y:S05]  /*a3e0*/  RET.REL.NODEC R4 `(_ZN7cutlass13device_kernelINS_4conv6kernel13ConvUniversalINS1_16ConvProblemShapeILNS1_8OperatorE1ELi3EEENS1_10collective14CollectiveConvINS1_47MainloopSm100TmaUmmaWarpSpecializedImplicitGemmILS5_1ELi17ELi3ELi1ELi2EN4cute5tupleIJNSA_1CILi2EEENSC_ILi1EEESE_EEEEENSB_IJNSC_ILi64EEENSC_ILi128EEENSB_IJNSC_ILi32EEEEEEEEENS_6half_tESM_NSA_8TiledMMAINSA_8MMA_AtomIJNSA_20SM100_MMA_F16BF16_SSISM_SM_fLi64ELi128ELNSA_4UMMA5MajorE0ELSR_1ELNSQ_7ScaleInE0ELSS_0EEEEEENSA_6LayoutINSB_IJSE_SE_SE_EEENSB_IJNSC_ILi0EEESX_SX_EEEEENSB_IJNSA_10UnderscoreES10_S10_EEEEENS7_6detail27Sm100ImplicitGemmTileTraitsINSA_20SM90_TMA_LOAD_IM2COLENSA_14ComposedLayoutINSA_7SwizzleILi2ELi4ELi3EEENSA_18smem_ptr_flag_bitsILi16EEENSV_INSB_IJNSC_ILi8EEESJ_EEENSB_IJSJ_SE_EEEEEEEvEENS14_INSA_23SM90_TMA_LOAD_MULTICASTENS16_INS17_ILi3ELi4ELi3EEES1A_NSV_INSB_IJSH_S1B_EEENSB_IJSE_SH_EEEEEEEvEEEENS_8epilogue10collective18CollectiveEpilogueINS1P_23Sm100TmaWarpSpecializedILi4ELi2ELi16ELb1ELb0EEEJSL_NSB_IJNSV_ISH_SE_EENSV_ISJ_SE_EEEEESM_NSB_IJNSB_IJllllEEESE_SX_EEESM_S1Y_NS1P_6fusion15FusionCallbacksIS1T_NS1Z_17LinearCombinationISM_fSM_fLNS_15FloatRoundStyleE2EEESL_S1W_JEEENSA_5SM1004TMEM4LOAD26SM100_TMEM_LOAD_16dp256b4xES15_S1F_NSA_17SM75_U32x4_LDSM_NENSA_21SM90_TMA_STORE_IM2COLES1F_NSA_17SM90_U32x4_STSM_NENSA_39AutoVectorizingCopyWithAssumedAlignmentILi128EEEEEEvvEEEEvNT_6ParamsE) ;  /* 0xffffff5c04047950 */ /* 0x000fea0003c3ffff */
        .weak           $__internal_2_$__cuda_sm10x_tcgen05_guardrail_trap_unallocated_columns_being_dealloced
        .type           $__internal_2_$__cuda_sm10x_tcgen05_guardrail_trap_unallocated_columns_being_dealloced,@function
        .size           $__internal_2_$__cuda_sm10x_tcgen05_guardrail_trap_unallocated_columns_being_dealloced,(.L_x_213 - $__internal_2_$__cuda_sm10x_tcgen05_guardrail_trap_unallocated_columns_being_dealloced)
$__internal_2_$__cuda_sm10x_tcgen05_guardrail_trap_unallocated_columns_being_dealloced:
[----:B------:R-:W-:Y:S05]  /*a3f0*/  BPT.TRAP 0x1 ;  /* 0x000000040000795c */ /* 0x000fea0000300000 */
[----:B------:R-:W-:-:S04]  /*a400*/  HFMA2 R3, -RZ, RZ, 0, 0 ;  /* 0x00000000ff037431 */ /* 0x000fc800000001ff */
[----:B------:R-:W-:Y:S05]  /*a410*/  RET.REL.NODEC R2 `(_ZN7cutlass13device_kernelINS_4conv6kernel13ConvUniversalINS1_16ConvProblemShapeILNS1_8OperatorE1ELi3EEENS1_10collective14CollectiveConvINS1_47MainloopSm100TmaUmmaWarpSpecializedImplicitGemmILS5_1ELi17ELi3ELi1ELi2EN4cute5tupleIJNSA_1CILi2EEENSC_ILi1EEESE_EEEEENSB_IJNSC_ILi64EEENSC_ILi128EEENSB_IJNSC_ILi32EEEEEEEEENS_6half_tESM_NSA_8TiledMMAINSA_8MMA_AtomIJNSA_20SM100_MMA_F16BF16_SSISM_SM_fLi64ELi128ELNSA_4UMMA5MajorE0ELSR_1ELNSQ_7ScaleInE0ELSS_0EEEEEENSA_6LayoutINSB_IJSE_SE_SE_EEENSB_IJNSC_ILi0EEESX_SX_EEEEENSB_IJNSA_10UnderscoreES10_S10_EEEEENS7_6detail27Sm100ImplicitGemmTileTraitsINSA_20SM90_TMA_LOAD_IM2COLENSA_14ComposedLayoutINSA_7SwizzleILi2ELi4ELi3EEENSA_18smem_ptr_flag_bitsILi16EEENSV_INSB_IJNSC_ILi8EEESJ_EEENSB_IJSJ_SE_EEEEEEEvEENS14_INSA_23SM90_TMA_LOAD_MULTICASTENS16_INS17_ILi3ELi4ELi3EEES1A_NSV_INSB_IJSH_S1B_EEENSB_IJSE_SH_EEEEEEEvEEEENS_8epilogue10collective18CollectiveEpilogueINS1P_23Sm100TmaWarpSpecializedILi4ELi2ELi16ELb1ELb0EEEJSL_NSB_IJNSV_ISH_SE_EENSV_ISJ_SE_EEEEESM_NSB_IJNSB_IJllllEEESE_SX_EEESM_S1Y_NS1P_6fusion15FusionCallbacksIS1T_NS1Z_17LinearCombinationISM_fSM_fLNS_15FloatRoundStyleE2EEESL_S1W_JEEENSA_5SM1004TMEM4LOAD26SM100_TMEM_LOAD_16dp256b4xES15_S1F_NSA_17SM75_U32x4_LDSM_NENSA_21SM90_TMA_STORE_IM2COLES1F_NSA_17SM90_U32x4_STSM_NENSA_39AutoVectorizingCopyWithAssumedAlignmentILi128EEEEEEvvEEEEvNT_6ParamsE) ;  /* 0xffffff5802f87950 */ /* 0x000fea0003c3ffff */
.L_x_212:
[----:B------:R-:W-:-:S00]  /*a420*/  BRA `(.L_x_212) ;  /* 0xfffffffc00fc7947 */ /* 0x000fc0000383ffff */
[----:B------:R-:W-:-:S00]  /*a430*/  NOP ;  /* 0x0000000000007918 */ /* 0x000fc00000000000 */
        /* <DEDUP_REMOVED lines=12> */
.L_x_213:


//--------------------- .nv.global.init           --------------------------
	.section	.nv.global.init,"aw",@progbits
.nv.global.init:
	.type		$str$29,@object
	.size		$str$29,($str$30 - $str$29)
$str$29:
        /*0000*/ 	.byte	0x28, 0x61, 0x64, 0x64, 0x72, 0x65, 0x73, 0x73, 0x20, 0x26, 0x20, 0x6d, 0x61, 0x73, 0x6b, 0x29
        /*0010*/ 	.byte	0x20, 0x3d, 0x3d, 0x20, 0x30, 0x00
	.type		$str$30,@object
	.size		$str$30,($str$28 - $str$30)
$str$30:
        /*0016*/ 	.byte	0x2f, 0x74, 0x6d, 0x70, 0x2f, 0x63, 0x75, 0x74, 0x6c, 0x61, 0x73, 0x73, 0x5f, 0x73, 0x77, 0x65
        /*0026*/ 	.byte	0x65, 0x70, 0x5f, 0x73, 0x72, 0x63, 0x2f, 0x69, 0x6e, 0x63, 0x6c, 0x75, 0x64, 0x65, 0x2f, 0x63
        /*0036*/ 	.byte	0x75, 0x74, 0x65, 0x2f, 0x70, 0x6f, 0x69, 0x6e, 0x74, 0x65, 0x72, 0x5f, 0x66, 0x6c, 0x61, 0x67
        /*0046*/ 	.byte	0x67, 0x65, 0x64, 0x2e, 0x68, 0x70, 0x70, 0x00
	.type		$str$28,@object
	.size		$str$28,($str$27 - $str$28)
$str$28:
        /*004e*/ 	.byte	0x2f, 0x74, 0x6d, 0x70, 0x2f, 0x63, 0x75, 0x74, 0x6c, 0x61, 0x73, 0x73, 0x5f, 0x73, 0x77, 0x65
        /*005e*/ 	.byte	0x65, 0x70, 0x5f, 0x73, 0x72, 0x63, 0x2f, 0x69, 0x6e, 0x63, 0x6c, 0x75, 0x64, 0x65, 0x2f, 0x63
        /*006e*/ 	.byte	0x75, 0x74, 0x65, 0x2f, 0x61, 0x74, 0x6f, 0x6d, 0x2f, 0x63, 0x6f, 0x70, 0x79, 0x5f, 0x74, 0x72
        /*007e*/ 	.byte	0x61, 0x69, 0x74, 0x73, 0x5f, 0x73, 0x6d, 0x31, 0x30, 0x30, 0x2e, 0x68, 0x70, 0x70, 0x00
	.type		$str$27,@object
	.size		$str$27,(__unnamed_1 - $str$27)
$str$27:
        /*008d*/ 	.byte	0x28, 0x28, 0x75, 0x69, 0x6e, 0x74, 0x33, 0x32, 0x5f, 0x74, 0x28, 0x74, 0x68, 0x72, 0x65, 0x61
        /*009d*/ 	.byte	0x64, 0x49, 0x64, 0x78, 0x2e, 0x78, 0x29, 0x20, 0x2f, 0x20, 0x33, 0x32, 0x29, 0x20, 0x25, 0x20
        /*00ad*/ 	.byte	0x34, 0x29, 0x20, 0x3d, 0x3d, 0x20, 0x28, 0x28, 0x28, 0x74, 0x6d, 0x65, 0x6d, 0x5f, 0x61, 0x64
        /*00bd*/ 	.byte	0x64, 0x72, 0x20, 0x3e, 0x3e, 0x20, 0x31, 0x36, 0x29, 0x20, 0x2f, 0x20, 0x33, 0x32, 0x29, 0x20
        /*00cd*/ 	.byte	0x25, 0x20, 0x34, 0x29, 0x00
	.type		__unnamed_1,@object
	.size		__unnamed_1,(__unnamed_2 - __unnamed_1)
__unnamed_1:
        /*00d2*/ 	.byte	0x61, 0x75, 0x74, 0x6f, 0x20, 0x63, 0x75, 0x74, 0x65, 0x3a, 0x3a, 0x61, 0x73, 0x5f, 0x70, 0x6f
        /* <DEDUP_REMOVED lines=24> */
        /*0262*/ 	.byte	0x3e, 0x3e, 0x3e, 0x5d, 0x00
	.type		__unnamed_2,@object
	.size		__unnamed_2,(.L_2 - __unnamed_2)
__unnamed_2:
        /* <DEDUP_REMOVED lines=46> */
.L_2:


//--------------------- .nv.shared._ZN7cutlass13device_kernelINS_4conv6kernel13ConvUniversalINS1_16ConvProblemShapeILNS1_8OperatorE1ELi3EEENS1_10collective14CollectiveConvINS1_47MainloopSm100TmaUmmaWarpSpecializedImplicitGemmILS5_1ELi17ELi3ELi1ELi2EN4cute5tupleIJNSA_1CILi2EEENSC_ILi1EEESE_EEEEENSB_IJNSC_ILi64EEENSC_ILi128EEENSB_IJNSC_ILi32EEEEEEEEENS_6half_tESM_NSA_8TiledMMAINSA_8MMA_AtomIJNSA_20SM100_MMA_F16BF16_SSISM_SM_fLi64ELi128ELNSA_4UMMA5MajorE0ELSR_1ELNSQ_7ScaleInE0ELSS_0EEEEEENSA_6LayoutINSB_IJSE_SE_SE_EEENSB_IJNSC_ILi0EEESX_SX_EEEEENSB_IJNSA_10UnderscoreES10_S10_EEEEENS7_6detail27Sm100ImplicitGemmTileTraitsINSA_20SM90_TMA_LOAD_IM2COLENSA_14ComposedLayoutINSA_7SwizzleILi2ELi4ELi3EEENSA_18smem_ptr_flag_bitsILi16EEENSV_INSB_IJNSC_ILi8EEESJ_EEENSB_IJSJ_SE_EEEEEEEvEENS14_INSA_23SM90_TMA_LOAD_MULTICASTENS16_INS17_ILi3ELi4ELi3EEES1A_NSV_INSB_IJSH_S1B_EEENSB_IJSE_SH_EEEEEEEvEEEENS_8epilogue10collective18CollectiveEpilogueINS1P_23Sm100TmaWarpSpecializedILi4ELi2ELi16ELb1ELb0EEEJSL_NSB_IJNSV_ISH_SE_EENSV_ISJ_SE_EEEEESM_NSB_IJNSB_IJllllEEESE_SX_EEESM_S1Y_NS1P_6fusion15FusionCallbacksIS1T_NS1Z_17LinearCombinationISM_fSM_fLNS_15FloatRoundStyleE2EEESL_S1W_JEEENSA_5SM1004TMEM4LOAD26SM100_TMEM_LOAD_16dp256b4xES15_S1F_NSA_17SM75_U32x4_LDSM_NENSA_21SM90_TMA_STORE_IM2COLES1F_NSA_17SM90_U32x4_STSM_NENSA_39AutoVectorizingCopyWithAssumedAlignmentILi128EEEEEEvvEEEEvNT_6ParamsE --------------------------
	.section	.nv.shared._ZN7cutlass13device_kernelINS_4conv6kernel13ConvUniversalINS1_16ConvProblemShapeILNS1_8OperatorE1ELi3EEENS1_10collective14CollectiveConvINS1_47MainloopSm100TmaUmmaWarpSpecializedImplicitGemmILS5_1ELi17ELi3ELi1ELi2EN4cute5tupleIJNSA_1CILi2EEENSC_ILi1EEESE_EEEEENSB_IJNSC_ILi64EEENSC_ILi128EEENSB_IJNSC_ILi32EEEEEEEEENS_6half_tESM_NSA_8TiledMMAINSA_8MMA_AtomIJNSA_20SM100_MMA_F16BF16_SSISM_SM_fLi64ELi128ELNSA_4UMMA5MajorE0ELSR_1ELNSQ_7ScaleInE0ELSS_0EEEEEENSA_6LayoutINSB_IJSE_SE_SE_EEENSB_IJNSC_ILi0EEESX_SX_EEEEENSB_IJNSA_10UnderscoreES10_S10_EEEEENS7_6detail27Sm100ImplicitGemmTileTraitsINSA_20SM90_TMA_LOAD_IM2COLENSA_14ComposedLayoutINSA_7SwizzleILi2ELi4ELi3EEENSA_18smem_ptr_flag_bitsILi16EEENSV_INSB_IJNSC_ILi8EEESJ_EEENSB_IJSJ_SE_EEEEEEEvEENS14_INSA_23SM90_TMA_LOAD_MULTICASTENS16_INS17_ILi3ELi4ELi3EEES1A_NSV_INSB_IJSH_S1B_EEENSB_IJSE_SH_EEEEEEEvEEEENS_8epilogue10collective18CollectiveEpilogueINS1P_23Sm100TmaWarpSpecializedILi4ELi2ELi16ELb1ELb0EEEJSL_NSB_IJNSV_ISH_SE_EENSV_ISJ_SE_EEEEESM_NSB_IJNSB_IJllllEEESE_SX_EEESM_S1Y_NS1P_6fusion15FusionCallbacksIS1T_NS1Z_17LinearCombinationISM_fSM_fLNS_15FloatRoundStyleE2EEESL_S1W_JEEENSA_5SM1004TMEM4LOAD26SM100_TMEM_LOAD_16dp256b4xES15_S1F_NSA_17SM75_U32x4_LDSM_NENSA_21SM90_TMA_STORE_IM2COLES1F_NSA_17SM90_U32x4_STSM_NENSA_39AutoVectorizingCopyWithAssumedAlignmentILi128EEEEEEvvEEEEvNT_6ParamsE,"aw",@nobits
	.sectionflags	@""
	.align	16
	.zero		1024


//--------------------- .nv.shared.reserved.0     --------------------------
	.section	.nv.shared.reserved.0,"aw",@nobits
	.weak		__nv_reservedSMEM_offset_0_alias
	.size		__nv_reservedSMEM_offset_0_alias, 0, 64
	.other		__nv_reservedSMEM_offset_0_alias,@"STO_CUDA_RESERVED_SHARED STV_DEFAULT"
__nv_reservedSMEM_offset_0_alias:
	.zero		0
.nv.shared.reserved.0:
	.zero		64
	.weak		__nv_reservedSMEM_tcgen05_partition
	.type		__nv_reservedSMEM_tcgen05_partition,@object
	.size		__nv_reservedSMEM_tcgen05_partition,(.L_0 - __nv_reservedSMEM_tcgen05_partition)
__nv_reservedSMEM_tcgen05_partition:
	.zero		32
.L_0:


//--------------------- .nv.global                --------------------------
	.section	.nv.global,"aw",@nobits
.nv.global:
	.type		_ZN39_INTERNAL_1fa55f82_4_k_cu_acf1c654_39804cute1_E,@object
	.size		_ZN39_INTERNAL_1fa55f82_4_k_cu_acf1c654_39804cute1_E,(_ZN39_INTERNAL_1fa55f82_4_k_cu_acf1c654_39804cuda3std3__45__cpo6cbeginE - _ZN39_INTERNAL_1fa55f82_4_k_cu_acf1c654_39804cute1_E)
_ZN39_INTERNAL_1fa55f82_4_k_cu_acf1c654_39804cute1_E:
	.zero		1
	.type		_ZN39_INTERNAL_1fa55f82_4_k_cu_acf1c654_39804cuda3std3__45__cpo6cbeginE,@object
	.size		_ZN39_INTERNAL_1fa55f82_4_k_cu_acf1c654_39804cuda3std3__45__cpo6cbeginE,(_ZN39_INTERNAL_1fa55f82_4_k_cu_acf1c654_39804cuda3std3__48in_placeE - _ZN39_INTERNAL_1fa55f82_4_k_cu_acf1c654_39804cuda3std3__45__cpo6cbeginE)
_ZN39_INTERNAL_1fa55f82_4_k_cu_acf1c654_39804cuda3std3__45__cpo6cbeginE:
	.zero		1
	.type		_ZN39_INTERNAL_1fa55f82_4_k_cu_acf1c654_39804cuda3std3__48in_placeE,@object
	.size		_ZN39_INTERNAL_1fa55f82_4_k_cu_acf1c654_39804cuda3std3__48in_placeE,(_ZN39_INTERNAL_1fa55f82_4_k_cu_acf1c654_39804cuda3std6ranges3__45__cpo9iter_moveE - _ZN39_INTERNAL_1fa55f82_4_k_cu_acf1c654_39804cuda3std3__48in_placeE)
_ZN39_INTERNAL_1fa55f82_4_k_cu_acf1c654_39804cuda3std3__48in_placeE:
	.zero		1
	.type		_ZN39_INTERNAL_1fa55f82_4_k_cu_acf1c654_39804cuda3std6ranges3__45__cpo9iter_moveE,@object
	.size		_ZN39_INTERNAL_1fa55f82_4_k_cu_acf1c654_39804cuda3std6ranges3__45__cpo9iter_moveE,(_ZN39_INTERNAL_1fa55f82_4_k_cu_acf1c654_39804cuda3std3__45__cpo5beginE - _ZN39_INTERNAL_1fa55f82_4_k_cu_acf1c654_39804cuda3std6ranges3__45__cpo9iter_moveE)
_ZN39_INTERNAL_1fa55f82_4_k_cu_acf1c654_39804cuda3std6ranges3__45__cpo9iter_moveE:
	.zero		1
	.type		_ZN39_INTERNAL_1fa55f82_4_k_cu_acf1c654_39804cuda3std3__45__cpo5beginE,@object
	.size		_ZN39_INTERNAL_1fa55f82_4_k_cu_acf1c654_39804cuda3std3__45__cpo5beginE,(_ZN39_INTERNAL_1fa55f82_4_k_cu_acf1c654_39804cuda3std3__441_GLOBAL__N__1fa55f82_4_k_cu_acf1c654_39806ignoreE - _ZN39_INTERNAL_1fa55f82_4_k_cu_acf1c654_39804cuda3std3__45__cpo5beginE)
_ZN39_INTERNAL_1fa55f82_4_k_cu_acf1c654_39804cuda3std3__45__cpo5beginE:
	.zero		1
	.type		_ZN39_INTERNAL_1fa55f82_4_k_cu_acf1c654_39804cuda3std3__441_GLOBAL__N__1fa55f82_4_k_cu_acf1c654_39806ignoreE,@object
	.size		_ZN39_INTERNAL_1fa55f82_4_k_cu_acf1c654_39804cuda3std3__441_GLOBAL__N__1fa55f82_4_k_cu_acf1c654_39806ignoreE,(_ZN39_INTERNAL_1fa55f82_4_k_cu_acf1c654_39804cute7productE - _ZN39_INTERNAL_1fa55f82_4_k_cu_acf1c654_39804cuda3std3__441_GLOBAL__N__1fa55f82_4_k_cu_acf1c654_39806ignoreE)
_ZN39_INTERNAL_1fa55f82_4_k_cu_acf1c654_39804cuda3std3__441_GLOBAL__N__1fa55f82_4_k_cu_acf1c654_39806ignoreE:
	.zero		1
	.type		_ZN39_INTERNAL_1fa55f82_4_k_cu_acf1c654_39804cute7productE,@object
	.size		_ZN39_INTERNAL_1fa55f82_4_k_cu_acf1c654_39804cute7productE,(_ZN39_INTERNAL_1fa55f82_4_k_cu_acf1c654_39804cuda3std3__45__cpo3endE - _ZN39_INTERNAL_1fa55f82_4_k_cu_acf1c654_39804cute7productE)
_ZN39_INTERNAL_1fa55f82_4_k_cu_acf1c654_39804cute7productE:
	.zero		1
	.type		_ZN39_INTERNAL_1fa55f82_4_k_cu_acf1c654_39804cuda3std3__45__cpo3endE,@object
	.size		_ZN39_INTERNAL_1fa55f82_4_k_cu_acf1c654_39804cuda3std3__45__cpo3endE,(_ZN39_INTERNAL_1fa55f82_4_k_cu_acf1c654_39804cuda3std3__419piecewise_constructE - _ZN39_INTERNAL_1fa55f82_4_k_cu_acf1c654_39804cuda3std3__45__cpo3endE)
_ZN39_INTERNAL_1fa55f82_4_k_cu_acf1c654_39804cuda3std3__45__cpo3endE:
	.zero		1
	.type		_ZN39_INTERNAL_1fa55f82_4_k_cu_acf1c654_39804cuda3std3__419piecewise_constructE,@object
	.size		_ZN39_INTERNAL_1fa55f82_4_k_cu_acf1c654_39804cuda3std3__419piecewise_constructE,(_ZN39_INTERNAL_1fa55f82_4_k_cu_acf1c654_39804cuda3std3__45__cpo4cendE - _ZN39_INTERNAL_1fa55f82_4_k_cu_acf1c654_39804cuda3std3__419piecewise_constructE)
_ZN39_INTERNAL_1fa55f82_4_k_cu_acf1c654_39804cuda3std3__419piecewise_constructE:
	.zero		1
	.type		_ZN39_INTERNAL_1fa55f82_4_k_cu_acf1c654_39804cuda3std3__45__cpo4cendE,@object
	.size		_ZN39_INTERNAL_1fa55f82_4_k_cu_acf1c654_39804cuda3std3__45__cpo4cendE,(_ZN39_INTERNAL_1fa55f82_4_k_cu_acf1c654_39804cuda3std6ranges3__45__cpo4swapE - _ZN39_INTERNAL_1fa55f82_4_k_cu_acf1c654_39804cuda3std3__45__cpo4cendE)
_ZN39_INTERNAL_1fa55f82_4_k_cu_acf1c654_39804cuda3std3__45__cpo4cendE:
	.zero		1
	.type		_ZN39_INTERNAL_1fa55f82_4_k_cu_acf1c654_39804cuda3std6ranges3__45__cpo4swapE,@object
	.size		_ZN39_INTERNAL_1fa55f82_4_k_cu_acf1c654_39804cuda3std6ranges3__45__cpo4swapE,(.L_10 - _ZN39_INTERNAL_1fa55f82_4_k_cu_acf1c654_39804cuda3std6ranges3__45__cpo4swapE)
_ZN39_INTERNAL_1fa55f82_4_k_cu_acf1c654_39804cuda3std6ranges3__45__cpo4swapE:
	.zero		1
.L_10:


//--------------------- .nv.constant0._ZN7cutlass13device_kernelINS_4conv6kernel13ConvUniversalINS1_16ConvProblemShapeILNS1_8OperatorE1ELi3EEENS1_10collective14CollectiveConvINS1_47MainloopSm100TmaUmmaWarpSpecializedImplicitGemmILS5_1ELi17ELi3ELi1ELi2EN4cute5tupleIJNSA_1CILi2EEENSC_ILi1EEESE_EEEEENSB_IJNSC_ILi64EEENSC_ILi128EEENSB_IJNSC_ILi32EEEEEEEEENS_6half_tESM_NSA_8TiledMMAINSA_8MMA_AtomIJNSA_20SM100_MMA_F16BF16_SSISM_SM_fLi64ELi128ELNSA_4UMMA5MajorE0ELSR_1ELNSQ_7ScaleInE0ELSS_0EEEEEENSA_6LayoutINSB_IJSE_SE_SE_EEENSB_IJNSC_ILi0EEESX_SX_EEEEENSB_IJNSA_10UnderscoreES10_S10_EEEEENS7_6detail27Sm100ImplicitGemmTileTraitsINSA_20SM90_TMA_LOAD_IM2COLENSA_14ComposedLayoutINSA_7SwizzleILi2ELi4ELi3EEENSA_18smem_ptr_flag_bitsILi16EEENSV_INSB_IJNSC_ILi8EEESJ_EEENSB_IJSJ_SE_EEEEEEEvEENS14_INSA_23SM90_TMA_LOAD_MULTICASTENS16_INS17_ILi3ELi4ELi3EEES1A_NSV_INSB_IJSH_S1B_EEENSB_IJSE_SH_EEEEEEEvEEEENS_8epilogue10collective18CollectiveEpilogueINS1P_23Sm100TmaWarpSpecializedILi4ELi2ELi16ELb1ELb0EEEJSL_NSB_IJNSV_ISH_SE_EENSV_ISJ_SE_EEEEESM_NSB_IJNSB_IJllllEEESE_SX_EEESM_S1Y_NS1P_6fusion15FusionCallbacksIS1T_NS1Z_17LinearCombinationISM_fSM_fLNS_15FloatRoundStyleE2EEESL_S1W_JEEENSA_5SM1004TMEM4LOAD26SM100_TMEM_LOAD_16dp256b4xES15_S1F_NSA_17SM75_U32x4_LDSM_NENSA_21SM90_TMA_STORE_IM2COLES1F_NSA_17SM90_U32x4_STSM_NENSA_39AutoVectorizingCopyWithAssumedAlignmentILi128EEEEEEvvEEEEvNT_6ParamsE --------------------------
	.section	.nv.constant0._ZN7cutlass13device_kernelINS_4conv6kernel13ConvUniversalINS1_16ConvProblemShapeILNS1_8OperatorE1ELi3EEENS1_10collective14CollectiveConvINS1_47MainloopSm100TmaUmmaWarpSpecializedImplicitGemmILS5_1ELi17ELi3ELi1ELi2EN4cute5tupleIJNSA_1CILi2EEENSC_ILi1EEESE_EEEEENSB_IJNSC_ILi64EEENSC_ILi128EEENSB_IJNSC_ILi32EEEEEEEEENS_6half_tESM_NSA_8TiledMMAINSA_8MMA_AtomIJNSA_20SM100_MMA_F16BF16_SSISM_SM_fLi64ELi128ELNSA_4UMMA5MajorE0ELSR_1ELNSQ_7ScaleInE0ELSS_0EEEEEENSA_6LayoutINSB_IJSE_SE_SE_EEENSB_IJNSC_ILi0EEESX_SX_EEEEENSB_IJNSA_10UnderscoreES10_S10_EEEEENS7_6detail27Sm100ImplicitGemmTileTraitsINSA_20SM90_TMA_LOAD_IM2COLENSA_14ComposedLayoutINSA_7SwizzleILi2ELi4ELi3EEENSA_18smem_ptr_flag_bitsILi16EEENSV_INSB_IJNSC_ILi8EEESJ_EEENSB_IJSJ_SE_EEEEEEEvEENS14_INSA_23SM90_TMA_LOAD_MULTICASTENS16_INS17_ILi3ELi4ELi3EEES1A_NSV_INSB_IJSH_S1B_EEENSB_IJSE_SH_EEEEEEEvEEEENS_8epilogue10collective18CollectiveEpilogueINS1P_23Sm100TmaWarpSpecializedILi4ELi2ELi16ELb1ELb0EEEJSL_NSB_IJNSV_ISH_SE_EENSV_ISJ_SE_EEEEESM_NSB_IJNSB_IJllllEEESE_SX_EEESM_S1Y_NS1P_6fusion15FusionCallbacksIS1T_NS1Z_17LinearCombinationISM_fSM_fLNS_15FloatRoundStyleE2EEESL_S1W_JEEENSA_5SM1004TMEM4LOAD26SM100_TMEM_LOAD_16dp256b4xES15_S1F_NSA_17SM75_U32x4_LDSM_NENSA_21SM90_TMA_STORE_IM2COLES1F_NSA_17SM90_U32x4_STSM_NENSA_39AutoVectorizingCopyWithAssumedAlignmentILi128EEEEEEvvEEEEvNT_6ParamsE,"a",@progbits
	.sectionflags	@""
	.align	4
.nv.constant0._ZN7cutlass13device_kernelINS_4conv6kernel13ConvUniversalINS1_16ConvProblemShapeILNS1_8OperatorE1ELi3EEENS1_10collective14CollectiveConvINS1_47MainloopSm100TmaUmmaWarpSpecializedImplicitGemmILS5_1ELi17ELi3ELi1ELi2EN4cute5tupleIJNSA_1CILi2EEENSC_ILi1EEESE_EEEEENSB_IJNSC_ILi64EEENSC_ILi128EEENSB_IJNSC_ILi32EEEEEEEEENS_6half_tESM_NSA_8TiledMMAINSA_8MMA_AtomIJNSA_20SM100_MMA_F16BF16_SSISM_SM_fLi64ELi128ELNSA_4UMMA5MajorE0ELSR_1ELNSQ_7ScaleInE0ELSS_0EEEEEENSA_6LayoutINSB_IJSE_SE_SE_EEENSB_IJNSC_ILi0EEESX_SX_EEEEENSB_IJNSA_10UnderscoreES10_S10_EEEEENS7_6detail27Sm100ImplicitGemmTileTraitsINSA_20SM90_TMA_LOAD_IM2COLENSA_14ComposedLayoutINSA_7SwizzleILi2ELi4ELi3EEENSA_18smem_ptr_flag_bitsILi16EEENSV_INSB_IJNSC_ILi8EEESJ_EEENSB_IJSJ_SE_EEEEEEEvEENS14_INSA_23SM90_TMA_LOAD_MULTICASTENS16_INS17_ILi3ELi4ELi3EEES1A_NSV_INSB_IJSH_S1B_EEENSB_IJSE_SH_EEEEEEEvEEEENS_8epilogue10collective18CollectiveEpilogueINS1P_23Sm100TmaWarpSpecializedILi4ELi2ELi16ELb1ELb0EEEJSL_NSB_IJNSV_ISH_SE_EENSV_ISJ_SE_EEEEESM_NSB_IJNSB_IJllllEEESE_SX_EEESM_S1Y_NS1P_6fusion15FusionCallbacksIS1T_NS1Z_17LinearCombinationISM_fSM_fLNS_15FloatRoundStyleE2EEESL_S1W_JEEENSA_5SM1004TMEM4LOAD26SM100_TMEM_LOAD_16dp256b4xES15_S1F_NSA_17SM75_U32x4_LDSM_NENSA_21SM90_TMA_STORE_IM2COLES1F_NSA_17SM90_U32x4_STSM_NENSA_39AutoVectorizingCopyWithAssumedAlignmentILi128EEEEEEvvEEEEvNT_6ParamsE:
	.zero		3200


//--------------------- SYMBOLS --------------------------

	.type		.nv.reservedSmem.offset0,@object
	.size		.nv.reservedSmem.offset0,0x4
	.type		.nv.reservedSmem.cap,@object
	.size		.nv.reservedSmem.cap,0x4
	.type		__assertfail,@function
